// auto-generated by cutlass_sweep.gemm — config: {"arch": "sm_90", "cluster_m": 8, "cluster_n": 1, "dtype": "bf16", "dtype_b": "bf16", "layout": "nt", "stages": 0, "tile_k": 32, "tile_m": 128, "tile_n": 128}
#include "cutlass/cutlass.h"
#include "cutlass/gemm/collective/collective_builder.hpp"
#include "cutlass/gemm/device/gemm_universal_adapter.h"
#include "cutlass/gemm/kernel/gemm_universal.hpp"
#include "cutlass/epilogue/collective/collective_builder.hpp"

using ElemA = cutlass::bfloat16_t;
using ElemB = cutlass::bfloat16_t;
using ElemCD = cutlass::bfloat16_t;
using Acc  = float;
using TileShape    = cute::Shape<cute::_128, cute::_128, cute::_32>;
using ClusterShape = cute::Shape<cute::_8, cute::_1, cute::_1>;

using CollectiveEpilogue = typename cutlass::epilogue::collective::CollectiveBuilder<
    cutlass::arch::Sm90, cutlass::arch::OpClassTensorOp,
    TileShape, ClusterShape,
    cutlass::epilogue::collective::EpilogueTileAuto,
    Acc, Acc,
    ElemCD, cutlass::layout::RowMajor, 128 / cutlass::sizeof_bits<ElemCD>::value,
    ElemCD, cutlass::layout::RowMajor, 128 / cutlass::sizeof_bits<ElemCD>::value,
    cutlass::epilogue::collective::EpilogueScheduleAuto
  >::CollectiveOp;

using CollectiveMainloop = typename cutlass::gemm::collective::CollectiveBuilder<
    cutlass::arch::Sm90, cutlass::arch::OpClassTensorOp,
    ElemA, cutlass::layout::RowMajor, 128 / cutlass::sizeof_bits<ElemA>::value,
    ElemB, cutlass::layout::ColumnMajor, 128 / cutlass::sizeof_bits<ElemB>::value,
    Acc,
    TileShape, ClusterShape,
    cutlass::gemm::collective::StageCountAutoCarveout<static_cast<int>(sizeof(typename CollectiveEpilogue::SharedStorage))>,
    cutlass::gemm::collective::KernelScheduleAuto
  >::CollectiveOp;

using GemmKernel = cutlass::gemm::kernel::GemmUniversal<
    cute::Shape<int,int,int,int>,
    CollectiveMainloop,
    CollectiveEpilogue
>;
using Gemm = cutlass::gemm::device::GemmUniversalAdapter<GemmKernel>;

// Force the device kernel symbol into the cubin without needing a host main.
auto* _anchor = &cutlass::device_kernel<GemmKernel>;


// ===== COMPILED SASS (sm_90a) =====

	.target	sm_90a

	.elftype	@"ET_EXEC"


//--------------------- .note.nv.tkinfo           --------------------------
	.section	.note.nv.tkinfo,"",@"SHT_NOTE"
	.sectionflags	@"SHF_NOTE_NV_TKINFO"
	.tkinfo
        /*0018*/ 	.word	0x00000002
        /*0030*/ 	.string	""
        /*0030*/ 	.string	"ptxas"
        /*0030*/ 	.string	"Cuda compilation tools, release 13.0, V13.0.88"
        /*0030*/ 	.string	"Build cuda_13.0.r13.0/compiler.36424714_0"
        /*0030*/ 	.string	"-arch sm_90a -m 64 "



//--------------------- .note.nv.cuinfo           --------------------------
	.section	.note.nv.cuinfo,"",@"SHT_NOTE"
	.sectionflags	@"SHF_NOTE_NV_CUINFO"
        /*0018*/ 	.short	0x0002
        /*001a*/ 	.short	0x005a
        /*001c*/ 	.short	0x0082
	.zero		2


//--------------------- .nv.info                  --------------------------
	.section	.nv.info,"",@"SHT_CUDA_INFO"
	.align	4


	//----- nvinfo : EIATTR_REGCOUNT
	.align		4
        /*0000*/ 	.byte	0x04, 0x2f
        /*0002*/ 	.short	(.L_15 - .L_14)
	.align		4
.L_14:
        /*0004*/ 	.word	index@(_ZN7cutlass13device_kernelINS_4gemm6kernel13GemmUniversalIN4cute5tupleIJiiiiEEENS1_10collective13CollectiveMmaINS1_34MainloopSm90TmaGmmaWarpSpecializedILi14ENS5_IJNS4_1CILi8EEENSA_ILi1EEESC_EEENS1_35KernelTmaWarpSpecializedCooperativeEEENS5_IJNSA_ILi128EEESG_NSA_ILi32EEEEEENS_10bfloat16_tENS5_IJlSC_lEEESJ_SK_NS4_8TiledMMAINS4_8MMA_AtomIJNS4_4SM904GMMA28MMA_64x128x16_F32BF16BF16_SSILNSO_5MajorE0ELSQ_0ELNSO_7ScaleInE1ELSR_1EEEEEENS4_6LayoutINS5_IJNSA_ILi2EEESC_SC_EEENS5_IJSC_NSA_ILi0EEESX_EEEEENS5_IJNS4_10UnderscoreES10_S10_EEEEENS4_13SM90_TMA_LOADENS4_14ComposedLayoutINS4_7SwizzleILi2ELi4ELi3EEENS4_18smem_ptr_flag_bitsILi16EEENSU_INS5_IJSB_SH_EEENS5_IJSH_SC_EEEEEEEvNS4_8identityENS4_23SM90_TMA_LOAD_MULTICASTES1C_vS1D_EENS_8epilogue10collective6detail29Sm90TmaWarpSpecializedAdapterINS1H_15DefaultEpilogueISJ_SK_SK_NS1G_6thread17LinearCombinationISJ_Li1EffLNS1L_9ScaleType4KindE0ELNS_15FloatRoundStyleE2ESJ_EENS1_15EpilogueDefaultEEEEEvvEEEEvNT_6ParamsE)
        /*0008*/ 	.word	0x000000a8


	//----- nvinfo : EIATTR_FRAME_SIZE
	.align		4
.L_15:
        /*000c*/ 	.byte	0x04, 0x11
        /*000e*/ 	.short	(.L_17 - .L_16)
	.align		4
.L_16:
        /*0010*/ 	.word	index@(_ZN7cutlass13device_kernelINS_4gemm6kernel13GemmUniversalIN4cute5tupleIJiiiiEEENS1_10collective13CollectiveMmaINS1_34MainloopSm90TmaGmmaWarpSpecializedILi14ENS5_IJNS4_1CILi8EEENSA_ILi1EEESC_EEENS1_35KernelTmaWarpSpecializedCooperativeEEENS5_IJNSA_ILi128EEESG_NSA_ILi32EEEEEENS_10bfloat16_tENS5_IJlSC_lEEESJ_SK_NS4_8TiledMMAINS4_8MMA_AtomIJNS4_4SM904GMMA28MMA_64x128x16_F32BF16BF16_SSILNSO_5MajorE0ELSQ_0ELNSO_7ScaleInE1ELSR_1EEEEEENS4_6LayoutINS5_IJNSA_ILi2EEESC_SC_EEENS5_IJSC_NSA_ILi0EEESX_EEEEENS5_IJNS4_10UnderscoreES10_S10_EEEEENS4_13SM90_TMA_LOADENS4_14ComposedLayoutINS4_7SwizzleILi2ELi4ELi3EEENS4_18smem_ptr_flag_bitsILi16EEENSU_INS5_IJSB_SH_EEENS5_IJSH_SC_EEEEEEEvNS4_8identityENS4_23SM90_TMA_LOAD_MULTICASTES1C_vS1D_EENS_8epilogue10collective6detail29Sm90TmaWarpSpecializedAdapterINS1H_15DefaultEpilogueISJ_SK_SK_NS1G_6thread17LinearCombinationISJ_Li1EffLNS1L_9ScaleType4KindE0ELNS_15FloatRoundStyleE2ESJ_EENS1_15EpilogueDefaultEEEEEvvEEEEvNT_6ParamsE)
        /*0014*/ 	.word	0x00000000


	//----- nvinfo : EIATTR_MIN_STACK_SIZE
	.align		4
.L_17:
        /*0018*/ 	.byte	0x04, 0x12
        /*001a*/ 	.short	(.L_19 - .L_18)
	.align		4
.L_18:
        /*001c*/ 	.word	index@(_ZN7cutlass13device_kernelINS_4gemm6kernel13GemmUniversalIN4cute5tupleIJiiiiEEENS1_10collective13CollectiveMmaINS1_34MainloopSm90TmaGmmaWarpSpecializedILi14ENS5_IJNS4_1CILi8EEENSA_ILi1EEESC_EEENS1_35KernelTmaWarpSpecializedCooperativeEEENS5_IJNSA_ILi128EEESG_NSA_ILi32EEEEEENS_10bfloat16_tENS5_IJlSC_lEEESJ_SK_NS4_8TiledMMAINS4_8MMA_AtomIJNS4_4SM904GMMA28MMA_64x128x16_F32BF16BF16_SSILNSO_5MajorE0ELSQ_0ELNSO_7ScaleInE1ELSR_1EEEEEENS4_6LayoutINS5_IJNSA_ILi2EEESC_SC_EEENS5_IJSC_NSA_ILi0EEESX_EEEEENS5_IJNS4_10UnderscoreES10_S10_EEEEENS4_13SM90_TMA_LOADENS4_14ComposedLayoutINS4_7SwizzleILi2ELi4ELi3EEENS4_18smem_ptr_flag_bitsILi16EEENSU_INS5_IJSB_SH_EEENS5_IJSH_SC_EEEEEEEvNS4_8identityENS4_23SM90_TMA_LOAD_MULTICASTES1C_vS1D_EENS_8epilogue10collective6detail29Sm90TmaWarpSpecializedAdapterINS1H_15DefaultEpilogueISJ_SK_SK_NS1G_6thread17LinearCombinationISJ_Li1EffLNS1L_9ScaleType4KindE0ELNS_15FloatRoundStyleE2ESJ_EENS1_15EpilogueDefaultEEEEEvvEEEEvNT_6ParamsE)
        /*0020*/ 	.word	0x00000000
.L_19:


//--------------------- .nv.compat                --------------------------
	.section	.nv.compat,"",@"SHT_CUDA_COMPAT_INFO"
	.align	4
        /*0000*/ 	.byte	0x02, 0x09, 0x01, 0x00, 0x02, 0x02, 0x04, 0x00, 0x02, 0x05, 0x05, 0x00, 0x03, 0x07, 0x01, 0x01
        /*0010*/ 	.byte	0x02, 0x03, 0x01, 0x00, 0x02, 0x06, 0x01, 0x00, 0x04, 0x0b, 0x08, 0x00, 0x00, 0x00, 0x00, 0x00
        /*0020*/ 	.byte	0x00, 0x00, 0x00, 0x00


//--------------------- .nv.info._ZN7cutlass13device_kernelINS_4gemm6kernel13GemmUniversalIN4cute5tupleIJiiiiEEENS1_10collective13CollectiveMmaINS1_34MainloopSm90TmaGmmaWarpSpecializedILi14ENS5_IJNS4_1CILi8EEENSA_ILi1EEESC_EEENS1_35KernelTmaWarpSpecializedCooperativeEEENS5_IJNSA_ILi128EEESG_NSA_ILi32EEEEEENS_10bfloat16_tENS5_IJlSC_lEEESJ_SK_NS4_8TiledMMAINS4_8MMA_AtomIJNS4_4SM904GMMA28MMA_64x128x16_F32BF16BF16_SSILNSO_5MajorE0ELSQ_0ELNSO_7ScaleInE1ELSR_1EEEEEENS4_6LayoutINS5_IJNSA_ILi2EEESC_SC_EEENS5_IJSC_NSA_ILi0EEESX_EEEEENS5_IJNS4_10UnderscoreES10_S10_EEEEENS4_13SM90_TMA_LOADENS4_14ComposedLayoutINS4_7SwizzleILi2ELi4ELi3EEENS4_18smem_ptr_flag_bitsILi16EEENSU_INS5_IJSB_SH_EEENS5_IJSH_SC_EEEEEEEvNS4_8identityENS4_23SM90_TMA_LOAD_MULTICASTES1C_vS1D_EENS_8epilogue10collective6detail29Sm90TmaWarpSpecializedAdapterINS1H_15DefaultEpilogueISJ_SK_SK_NS1G_6thread17LinearCombinationISJ_Li1EffLNS1L_9ScaleType4KindE0ELNS_15FloatRoundStyleE2ESJ_EENS1_15EpilogueDefaultEEEEEvvEEEEvNT_6ParamsE --------------------------
	.section	.nv.info._ZN7cutlass13device_kernelINS_4gemm6kernel13GemmUniversalIN4cute5tupleIJiiiiEEENS1_10collective13CollectiveMmaINS1_34MainloopSm90TmaGmmaWarpSpecializedILi14ENS5_IJNS4_1CILi8EEENSA_ILi1EEESC_EEENS1_35KernelTmaWarpSpecializedCooperativeEEENS5_IJNSA_ILi128EEESG_NSA_ILi32EEEEEENS_10bfloat16_tENS5_IJlSC_lEEESJ_SK_NS4_8TiledMMAINS4_8MMA_AtomIJNS4_4SM904GMMA28MMA_64x128x16_F32BF16BF16_SSILNSO_5MajorE0ELSQ_0ELNSO_7ScaleInE1ELSR_1EEEEEENS4_6LayoutINS5_IJNSA_ILi2EEESC_SC_EEENS5_IJSC_NSA_ILi0EEESX_EEEEENS5_IJNS4_10UnderscoreES10_S10_EEEEENS4_13SM90_TMA_LOADENS4_14ComposedLayoutINS4_7SwizzleILi2ELi4ELi3EEENS4_18smem_ptr_flag_bitsILi16EEENSU_INS5_IJSB_SH_EEENS5_IJSH_SC_EEEEEEEvNS4_8identityENS4_23SM90_TMA_LOAD_MULTICASTES1C_vS1D_EENS_8epilogue10collective6detail29Sm90TmaWarpSpecializedAdapterINS1H_15DefaultEpilogueISJ_SK_SK_NS1G_6thread17LinearCombinationISJ_Li1EffLNS1L_9ScaleType4KindE0ELNS_15FloatRoundStyleE2ESJ_EENS1_15EpilogueDefaultEEEEEvvEEEEvNT_6ParamsE,"",@"SHT_CUDA_INFO"
	.sectionflags	@""
	.align	4


	//----- nvinfo : EIATTR_CUDA_API_VERSION
	.align		4
        /*0000*/ 	.byte	0x04, 0x37
        /*0002*/ 	.short	(.L_21 - .L_20)
.L_20:
        /*0004*/ 	.word	0x00000082


	//----- nvinfo : EIATTR_KPARAM_INFO
	.align		4
.L_21:
        /*0008*/ 	.byte	0x04, 0x17
        /*000a*/ 	.short	(.L_23 - .L_22)
.L_22:
        /*000c*/ 	.word	0x00000000
        /*0010*/ 	.short	0x0000
        /*0012*/ 	.short	0x0070
        /*0014*/ 	.byte	0x00, 0xf0, 0x01, 0x10


	//----- nvinfo : EIATTR_SPARSE_MMA_MASK
	.align		4
.L_23:
        /*0018*/ 	.byte	0x03, 0x50
        /*001a*/ 	.short	0x0000


	//----- nvinfo : EIATTR_MAXREG_COUNT
	.align		4
        /*001c*/ 	.byte	0x03, 0x1b
        /*001e*/ 	.short	0x00a8


	//----- nvinfo : EIATTR_NUM_BARRIERS
	.align		4
        /*0020*/ 	.byte	0x02, 0x4c
        /*0022*/ 	.byte	0x01
	.zero		1


	//----- nvinfo : EIATTR_EXTERNS
	.align		4
        /*0024*/ 	.byte	0x04, 0x0f
        /*0026*/ 	.short	(.L_25 - .L_24)


	//   ....[0]....
	.align		4
.L_24:
        /*0028*/ 	.word	index@(__assertfail)


	//----- nvinfo : EIATTR_MERCURY_ISA_VERSION
	.align		4
.L_25:
        /*002c*/ 	.byte	0x03, 0x5f
        /*002e*/ 	.short	0x0101


	//----- nvinfo : EIATTR_INT_WARP_WIDE_INSTR_OFFSETS
	.align		4
        /*0030*/ 	.byte	0x04, 0x31
        /*0032*/ 	.short	(.L_27 - .L_26)


	//   ....[0]....
.L_26:
        /*0034*/ 	.word	0x00000630


	//   ....[1]....
        /*0038*/ 	.word	0x00000640


	//   ....[2]....
        /*003c*/ 	.word	0x000007c0


	//----- nvinfo : EIATTR_COOP_GROUP_MASK_REGIDS
	.align		4
.L_27:
        /*0040*/ 	.byte	0x04, 0x29
        /*0042*/ 	.short	(.L_29 - .L_28)


	//   ....[0]....
.L_28:
        /*0044*/ 	.word	0xffffffff


	//   ....[1]....
        /*0048*/ 	.word	0xffffffff


	//   ....[2]....
        /*004c*/ 	.word	0xffffffff


	//   ....[3]....
        /*0050*/ 	.word	0xffffffff


	//   ....[4]....
        /*0054*/ 	.word	0xffffffff


	//   ....[5]....
        /*0058*/ 	.word	0xffffffff


	//----- nvinfo : EIATTR_COOP_GROUP_INSTR_OFFSETS
	.align		4
.L_29:
        /*005c*/ 	.byte	0x04, 0x28
        /*005e*/ 	.short	(.L_31 - .L_30)


	//   ....[0]....
.L_30:
        /*0060*/ 	.word	0x00000060


	//   ....[1]....
        /*0064*/ 	.word	0x00000070


	//   ....[2]....
        /*0068*/ 	.word	0x00000130


	//   ....[3]....
        /*006c*/ 	.word	0x00000460


	//   ....[4]....
        /*0070*/ 	.word	0x00000960


	//   ....[5]....
        /*0074*/ 	.word	0x000013a0


	//----- nvinfo : EIATTR_REG_RECONFIG
	.align		4
.L_31:
        /*0078*/ 	.byte	0x01, 0x54
	.zero		2


	//----- nvinfo : EIATTR_SYSCALL_OFFSETS
	.align		4
        /*007c*/ 	.byte	0x04, 0x46
        /*007e*/ 	.short	(.L_33 - .L_32)


	//   ....[0]....
.L_32:
        /*0080*/ 	.word	0x00001560


	//----- nvinfo : EIATTR_MBARRIER_INSTR_OFFSETS
	.align		4
.L_33:
        /*0084*/ 	.byte	0x04, 0x39
        /*0086*/ 	.short	(.L_35 - .L_34)


	//   ....[0]....
.L_34:
        /*0088*/ 	.word	0x00000280
        /*008c*/ 	.word	0x000000ff
        /*0090*/ 	.word	0x00000000
        /*0094*/ 	.short	0x0100
        /*0096*/ 	.byte	0x08
	.zero		1


	//   ....[1]....
        /*0098*/ 	.word	0x00000290
        /*009c*/ 	.word	0x000000ff
        /*00a0*/ 	.word	0x00000070
        /*00a4*/ 	.short	0x0100
        /*00a6*/ 	.byte	0x08
	.zero		1


	//   ....[2]....
        /*00a8*/ 	.word	0x000002a0
        /*00ac*/ 	.word	0x000000ff
        /*00b0*/ 	.word	0x00000008
        /*00b4*/ 	.short	0x0100
        /*00b6*/ 	.byte	0x08
	.zero		1


	//   ....[3]....
        /*00b8*/ 	.word	0x000002b0
        /*00bc*/ 	.word	0x000000ff
        /*00c0*/ 	.word	0x00000078
        /*00c4*/ 	.short	0x0100
        /*00c6*/ 	.byte	0x08
	.zero		1


	//   ....[4]....
        /*00c8*/ 	.word	0x000002c0
        /*00cc*/ 	.word	0x000000ff
        /*00d0*/ 	.word	0x00000010
        /*00d4*/ 	.short	0x0100
        /*00d6*/ 	.byte	0x08
	.zero		1


	//   ....[5]....
        /*00d8*/ 	.word	0x000002d0
        /*00dc*/ 	.word	0x000000ff
        /*00e0*/ 	.word	0x00000080
        /*00e4*/ 	.short	0x0100
        /*00e6*/ 	.byte	0x08
	.zero		1


	//   ....[6]....
        /*00e8*/ 	.word	0x000002e0
        /*00ec*/ 	.word	0x000000ff
        /*00f0*/ 	.word	0x00000018
        /*00f4*/ 	.short	0x0100
        /*00f6*/ 	.byte	0x08
	.zero		1


	//   ....[7]....
        /*00f8*/ 	.word	0x000002f0
        /*00fc*/ 	.word	0x000000ff
        /*0100*/ 	.word	0x00000088
        /*0104*/ 	.short	0x0100
        /*0106*/ 	.byte	0x08
	.zero		1


	//   ....[8]....
        /*0108*/ 	.word	0x00000300
        /*010c*/ 	.word	0x000000ff
        /*0110*/ 	.word	0x00000020
        /*0114*/ 	.short	0x0100
        /*0116*/ 	.byte	0x08
	.zero		1


	//   ....[9]....
        /*0118*/ 	.word	0x00000310
        /*011c*/ 	.word	0x000000ff
        /*0120*/ 	.word	0x00000090
        /*0124*/ 	.short	0x0100
        /*0126*/ 	.byte	0x08
	.zero		1


	//   ....[10]....
        /*0128*/ 	.word	0x00000320
        /*012c*/ 	.word	0x000000ff
        /*0130*/ 	.word	0x00000028
        /*0134*/ 	.short	0x0100
        /*0136*/ 	.byte	0x08
	.zero		1


	//   ....[11]....
        /*0138*/ 	.word	0x00000330
        /*013c*/ 	.word	0x000000ff
        /*0140*/ 	.word	0x00000098
        /*0144*/ 	.short	0x0100
        /*0146*/ 	.byte	0x08
	.zero		1


	//   ....[12]....
        /*0148*/ 	.word	0x00000340
        /*014c*/ 	.word	0x000000ff
        /*0150*/ 	.word	0x00000030
        /*0154*/ 	.short	0x0100
        /*0156*/ 	.byte	0x08
	.zero		1


	//   ....[13]....
        /*0158*/ 	.word	0x00000350
        /*015c*/ 	.word	0x000000ff
        /*0160*/ 	.word	0x000000a0
        /*0164*/ 	.short	0x0100
        /*0166*/ 	.byte	0x08
	.zero		1


	//   ....[14]....
        /*0168*/ 	.word	0x00000360
        /*016c*/ 	.word	0x000000ff
        /*0170*/ 	.word	0x00000038
        /*0174*/ 	.short	0x0100
        /*0176*/ 	.byte	0x08
	.zero		1


	//   ....[15]....
        /*0178*/ 	.word	0x00000370
        /*017c*/ 	.word	0x000000ff
        /*0180*/ 	.word	0x000000a8
        /*0184*/ 	.short	0x0100
        /*0186*/ 	.byte	0x08
	.zero		1


	//   ....[16]....
        /*0188*/ 	.word	0x00000380
        /*018c*/ 	.word	0x000000ff
        /*0190*/ 	.word	0x00000040
        /*0194*/ 	.short	0x0100
        /*0196*/ 	.byte	0x08
	.zero		1


	//   ....[17]....
        /*0198*/ 	.word	0x00000390
        /*019c*/ 	.word	0x000000ff
        /*01a0*/ 	.word	0x000000b0
        /*01a4*/ 	.short	0x0100
        /*01a6*/ 	.byte	0x08
	.zero		1


	//   ....[18]....
        /*01a8*/ 	.word	0x000003a0
        /*01ac*/ 	.word	0x000000ff
        /*01b0*/ 	.word	0x00000048
        /*01b4*/ 	.short	0x0100
        /*01b6*/ 	.byte	0x08
	.zero		1


	//   ....[19]....
        /*01b8*/ 	.word	0x000003b0
        /*01bc*/ 	.word	0x000000ff
        /*01c0*/ 	.word	0x000000b8
        /*01c4*/ 	.short	0x0100
        /*01c6*/ 	.byte	0x08
	.zero		1


	//   ....[20]....
        /*01c8*/ 	.word	0x000003c0
        /*01cc*/ 	.word	0x000000ff
        /*01d0*/ 	.word	0x00000050
        /*01d4*/ 	.short	0x0100
        /*01d6*/ 	.byte	0x08
	.zero		1


	//   ....[21]....
        /*01d8*/ 	.word	0x000003d0
        /*01dc*/ 	.word	0x000000ff
        /*01e0*/ 	.word	0x000000c0
        /*01e4*/ 	.short	0x0100
        /*01e6*/ 	.byte	0x08
	.zero		1


	//   ....[22]....
        /*01e8*/ 	.word	0x000003e0
        /*01ec*/ 	.word	0x000000ff
        /*01f0*/ 	.word	0x00000058
        /*01f4*/ 	.short	0x0100
        /*01f6*/ 	.byte	0x08
	.zero		1


	//   ....[23]....
        /*01f8*/ 	.word	0x000003f0
        /*01fc*/ 	.word	0x000000ff
        /*0200*/ 	.word	0x000000c8
        /*0204*/ 	.short	0x0100
        /*0206*/ 	.byte	0x08
	.zero		1


	//   ....[24]....
        /*0208*/ 	.word	0x00000400
        /*020c*/ 	.word	0x000000ff
        /*0210*/ 	.word	0x00000060
        /*0214*/ 	.short	0x0100
        /*0216*/ 	.byte	0x08
	.zero		1


	//   ....[25]....
        /*0218*/ 	.word	0x00000410
        /*021c*/ 	.word	0x000000ff
        /*0220*/ 	.word	0x000000d0
        /*0224*/ 	.short	0x0100
        /*0226*/ 	.byte	0x08
	.zero		1


	//   ....[26]....
        /*0228*/ 	.word	0x00000420
        /*022c*/ 	.word	0x000000ff
        /*0230*/ 	.word	0x00000068
        /*0234*/ 	.short	0x0100
        /*0236*/ 	.byte	0x08
	.zero		1


	//   ....[27]....
        /*0238*/ 	.word	0x00000430
        /*023c*/ 	.word	0x000000ff
        /*0240*/ 	.word	0x000000d8
        /*0244*/ 	.short	0x0100
        /*0246*/ 	.byte	0x08
	.zero		1


	//   ....[28]....
        /*0248*/ 	.word	0x00000860
        /*024c*/ 	.word	0x000000ff
        /*0250*/ 	.word	0x000000f0
        /*0254*/ 	.short	0x0100
        /*0256*/ 	.byte	0x06
	.zero		1


	//   ....[29]....
        /*0258*/ 	.word	0x000008e0
        /*025c*/ 	.word	0x000000ff
        /*0260*/ 	.word	0x000000f8
        /*0264*/ 	.short	0x0100
        /*0266*/ 	.byte	0x06
	.zero		1


	//   ....[30]....
        /*0268*/ 	.word	0x00001620
        /*026c*/ 	.word	0x00000003
        /*0270*/ 	.word	0x00000000
        /*0274*/ 	.short	0x010a
        /*0276*/ 	.byte	0x3f
	.zero		1


	//   ....[31]....
        /*0278*/ 	.word	0x00001660
        /*027c*/ 	.word	0x00000003
        /*0280*/ 	.word	0x00000000
        /*0284*/ 	.short	0x010a
        /*0286*/ 	.byte	0x3f
	.zero		1


	//   ....[32]....
        /*0288*/ 	.word	0x00001930
        /*028c*/ 	.word	0x00000005
        /*0290*/ 	.word	0x00000000
        /*0294*/ 	.short	0x010a
        /*0296*/ 	.byte	0x3f
	.zero		1


	//   ....[33]....
        /*0298*/ 	.word	0x00001970
        /*029c*/ 	.word	0x00000005
        /*02a0*/ 	.word	0x00000000
        /*02a4*/ 	.short	0x010a
        /*02a6*/ 	.byte	0x3f
	.zero		1


	//   ....[34]....
        /*02a8*/ 	.word	0x00001ad0
        /*02ac*/ 	.word	0x00000004
        /*02b0*/ 	.word	0x00000000
        /*02b4*/ 	.short	0x0101
        /*02b6*/ 	.byte	0x3f
	.zero		1


	//   ....[35]....
        /*02b8*/ 	.word	0x00001d00
        /*02bc*/ 	.word	0x00000000
        /*02c0*/ 	.word	0x00000000
        /*02c4*/ 	.short	0x0101
        /*02c6*/ 	.byte	0x3f
	.zero		1


	//   ....[36]....
        /*02c8*/ 	.word	0x00007020
        /*02cc*/ 	.word	0x00000017
        /*02d0*/ 	.word	0x00000070
        /*02d4*/ 	.short	0x010a
        /*02d6*/ 	.byte	0x3f
	.zero		1


	//   ....[37]....
        /*02d8*/ 	.word	0x000073c0
        /*02dc*/ 	.word	0x00000003
        /*02e0*/ 	.word	0x000000f8
        /*02e4*/ 	.short	0x0101
        /*02e6*/ 	.byte	0x3f
	.zero		1


	//   ....[38]....
        /*02e8*/ 	.word	0x00007b00
        /*02ec*/ 	.word	0x00000007
        /*02f0*/ 	.word	0x00000000
        /*02f4*/ 	.short	0x010a
        /*02f6*/ 	.byte	0x3f
	.zero		1


	//   ....[39]....
        /*02f8*/ 	.word	0x00007b80
        /*02fc*/ 	.word	0x00000008
        /*0300*/ 	.word	0x00000000
        /*0304*/ 	.short	0x010a
        /*0306*/ 	.byte	0x3f
	.zero		1


	//   ....[40]....
        /*0308*/ 	.word	0x00007c10
        /*030c*/ 	.word	0x00000009
        /*0310*/ 	.word	0x00000000
        /*0314*/ 	.short	0x010a
        /*0316*/ 	.byte	0x3f
	.zero		1


	//   ....[41]....
        /*0318*/ 	.word	0x00007ca0
        /*031c*/ 	.word	0x00000008
        /*0320*/ 	.word	0x00000000
        /*0324*/ 	.short	0x010a
        /*0326*/ 	.byte	0x3f
	.zero		1


	//   ....[42]....
        /*0328*/ 	.word	0x00007d30
        /*032c*/ 	.word	0x00000009
        /*0330*/ 	.word	0x00000000
        /*0334*/ 	.short	0x010a
        /*0336*/ 	.byte	0x3f
	.zero		1


	//   ....[43]....
        /*0338*/ 	.word	0x00007dc0
        /*033c*/ 	.word	0x00000008
        /*0340*/ 	.word	0x00000000
        /*0344*/ 	.short	0x010a
        /*0346*/ 	.byte	0x3f
	.zero		1


	//   ....[44]....
        /*0348*/ 	.word	0x00007e50
        /*034c*/ 	.word	0x00000009
        /*0350*/ 	.word	0x00000000
        /*0354*/ 	.short	0x010a
        /*0356*/ 	.byte	0x3f
	.zero		1


	//   ....[45]....
        /*0358*/ 	.word	0x00007ee0
        /*035c*/ 	.word	0x00000008
        /*0360*/ 	.word	0x00000000
        /*0364*/ 	.short	0x010a
        /*0366*/ 	.byte	0x3f
	.zero		1


	//   ....[46]....
        /*0368*/ 	.word	0x00007f70
        /*036c*/ 	.word	0x00000009
        /*0370*/ 	.word	0x00000000
        /*0374*/ 	.short	0x010a
        /*0376*/ 	.byte	0x3f
	.zero		1


	//   ....[47]....
        /*0378*/ 	.word	0x00008000
        /*037c*/ 	.word	0x00000008
        /*0380*/ 	.word	0x00000000
        /*0384*/ 	.short	0x010a
        /*0386*/ 	.byte	0x3f
	.zero		1


	//   ....[48]....
        /*0388*/ 	.word	0x00008090
        /*038c*/ 	.word	0x00000009
        /*0390*/ 	.word	0x00000000
        /*0394*/ 	.short	0x010a
        /*0396*/ 	.byte	0x3f
	.zero		1


	//   ....[49]....
        /*0398*/ 	.word	0x00008120
        /*039c*/ 	.word	0x00000008
        /*03a0*/ 	.word	0x00000000
        /*03a4*/ 	.short	0x010a
        /*03a6*/ 	.byte	0x3f
	.zero		1


	//   ....[50]....
        /*03a8*/ 	.word	0x000081b0
        /*03ac*/ 	.word	0x0000000b
        /*03b0*/ 	.word	0x00000000
        /*03b4*/ 	.short	0x010a
        /*03b6*/ 	.byte	0x3f
	.zero		1


	//   ....[51]....
        /*03b8*/ 	.word	0x00008240
        /*03bc*/ 	.word	0x00000003
        /*03c0*/ 	.word	0x00000000
        /*03c4*/ 	.short	0x010a
        /*03c6*/ 	.byte	0x3f
	.zero		1


	//   ....[52]....
        /*03c8*/ 	.word	0x000082a0
        /*03cc*/ 	.word	0x00000003
        /*03d0*/ 	.word	0x00000000
        /*03d4*/ 	.short	0x010a
        /*03d6*/ 	.byte	0x3f
	.zero		1


	//   ....[53]....
        /*03d8*/ 	.word	0x000082f0
        /*03dc*/ 	.word	0x00000005
        /*03e0*/ 	.word	0x00000000
        /*03e4*/ 	.short	0x010a
        /*03e6*/ 	.byte	0x3f
	.zero		1


	//   ....[54]....
        /*03e8*/ 	.word	0x000083c0
        /*03ec*/ 	.word	0x00000017
        /*03f0*/ 	.word	0x00000070
        /*03f4*/ 	.short	0x010a
        /*03f6*/ 	.byte	0x3f
	.zero		1


	//   ....[55]....
        /*03f8*/ 	.word	0x00008490
        /*03fc*/ 	.word	0x00000007
        /*0400*/ 	.word	0x00000000
        /*0404*/ 	.short	0x010a
        /*0406*/ 	.byte	0x3f
	.zero		1


	//   ....[56]....
        /*0408*/ 	.word	0x000084e0
        /*040c*/ 	.word	0x00000008
        /*0410*/ 	.word	0x00000000
        /*0414*/ 	.short	0x010a
        /*0416*/ 	.byte	0x3f
	.zero		1


	//   ....[57]....
        /*0418*/ 	.word	0x00008530
        /*041c*/ 	.word	0x00000009
        /*0420*/ 	.word	0x00000000
        /*0424*/ 	.short	0x010a
        /*0426*/ 	.byte	0x3f
	.zero		1


	//   ....[58]....
        /*0428*/ 	.word	0x00008580
        /*042c*/ 	.word	0x00000008
        /*0430*/ 	.word	0x00000000
        /*0434*/ 	.short	0x010a
        /*0436*/ 	.byte	0x3f
	.zero		1


	//   ....[59]....
        /*0438*/ 	.word	0x000085d0
        /*043c*/ 	.word	0x00000009
        /*0440*/ 	.word	0x00000000
        /*0444*/ 	.short	0x010a
        /*0446*/ 	.byte	0x3f
	.zero		1


	//   ....[60]....
        /*0448*/ 	.word	0x00008620
        /*044c*/ 	.word	0x00000008
        /*0450*/ 	.word	0x00000000
        /*0454*/ 	.short	0x010a
        /*0456*/ 	.byte	0x3f
	.zero		1


	//   ....[61]....
        /*0458*/ 	.word	0x00008670
        /*045c*/ 	.word	0x00000009
        /*0460*/ 	.word	0x00000000
        /*0464*/ 	.short	0x010a
        /*0466*/ 	.byte	0x3f
	.zero		1


	//   ....[62]....
        /*0468*/ 	.word	0x000086c0
        /*046c*/ 	.word	0x00000008
        /*0470*/ 	.word	0x00000000
        /*0474*/ 	.short	0x010a
        /*0476*/ 	.byte	0x3f
	.zero		1


	//   ....[63]....
        /*0478*/ 	.word	0x00008710
        /*047c*/ 	.word	0x00000009
        /*0480*/ 	.word	0x00000000
        /*0484*/ 	.short	0x010a
        /*0486*/ 	.byte	0x3f
	.zero		1


	//   ....[64]....
        /*0488*/ 	.word	0x00008760
        /*048c*/ 	.word	0x00000008
        /*0490*/ 	.word	0x00000000
        /*0494*/ 	.short	0x010a
        /*0496*/ 	.byte	0x3f
	.zero		1


	//   ....[65]....
        /*0498*/ 	.word	0x000087b0
        /*049c*/ 	.word	0x00000009
        /*04a0*/ 	.word	0x00000000
        /*04a4*/ 	.short	0x010a
        /*04a6*/ 	.byte	0x3f
	.zero		1


	//   ....[66]....
        /*04a8*/ 	.word	0x00008800
        /*04ac*/ 	.word	0x00000008
        /*04b0*/ 	.word	0x00000000
        /*04b4*/ 	.short	0x010a
        /*04b6*/ 	.byte	0x3f
	.zero		1


	//   ....[67]....
        /*04b8*/ 	.word	0x00008850
        /*04bc*/ 	.word	0x0000000b
        /*04c0*/ 	.word	0x00000000
        /*04c4*/ 	.short	0x010a
        /*04c6*/ 	.byte	0x3f
	.zero		1


	//----- nvinfo : EIATTR_NUM_MBARRIERS
	.align		4
.L_35:
        /*04c8*/ 	.byte	0x03, 0x38
        /*04ca*/ 	.short	0x001e


	//----- nvinfo : EIATTR_EXIT_INSTR_OFFSETS
	.align		4
        /*04cc*/ 	.byte	0x04, 0x1c
        /*04ce*/ 	.short	(.L_37 - .L_36)


	//   ....[0]....
.L_36:
        /*04d0*/ 	.word	0x00000ac0


	//   ....[1]....
        /*04d4*/ 	.word	0x000012d0


	//   ....[2]....
        /*04d8*/ 	.word	0x00006730


	//   ....[3]....
        /*04dc*/ 	.word	0x00006c90


	//   ....[4]....
        /*04e0*/ 	.word	0x00008290


	//----- nvinfo : EIATTR_MAX_THREADS
	.align		4
.L_37:
        /*04e4*/ 	.byte	0x04, 0x05
        /*04e6*/ 	.short	(.L_39 - .L_38)
.L_38:
        /*04e8*/ 	.word	0x00000180
        /*04ec*/ 	.word	0x00000001
        /*04f0*/ 	.word	0x00000001


	//----- nvinfo : EIATTR_CRS_STACK_SIZE
	.align		4
.L_39:
        /*04f4*/ 	.byte	0x04, 0x1e
        /*04f6*/ 	.short	(.L_41 - .L_40)
.L_40:
        /*04f8*/ 	.word	0x00000000


	//----- nvinfo : EIATTR_CBANK_PARAM_SIZE
	.align		4
.L_41:
        /*04fc*/ 	.byte	0x03, 0x19
        /*04fe*/ 	.short	0x0470


	//----- nvinfo : EIATTR_PARAM_CBANK
	.align		4
        /*0500*/ 	.byte	0x04, 0x0a
        /*0502*/ 	.short	(.L_43 - .L_42)
	.align		4
.L_42:
        /*0504*/ 	.word	index@(.nv.constant0._ZN7cutlass13device_kernelINS_4gemm6kernel13GemmUniversalIN4cute5tupleIJiiiiEEENS1_10collective13CollectiveMmaINS1_34MainloopSm90TmaGmmaWarpSpecializedILi14ENS5_IJNS4_1CILi8EEENSA_ILi1EEESC_EEENS1_35KernelTmaWarpSpecializedCooperativeEEENS5_IJNSA_ILi128EEESG_NSA_ILi32EEEEEENS_10bfloat16_tENS5_IJlSC_lEEESJ_SK_NS4_8TiledMMAINS4_8MMA_AtomIJNS4_4SM904GMMA28MMA_64x128x16_F32BF16BF16_SSILNSO_5MajorE0ELSQ_0ELNSO_7ScaleInE1ELSR_1EEEEEENS4_6LayoutINS5_IJNSA_ILi2EEESC_SC_EEENS5_IJSC_NSA_ILi0EEESX_EEEEENS5_IJNS4_10UnderscoreES10_S10_EEEEENS4_13SM90_TMA_LOADENS4_14ComposedLayoutINS4_7SwizzleILi2ELi4ELi3EEENS4_18smem_ptr_flag_bitsILi16EEENSU_INS5_IJSB_SH_EEENS5_IJSH_SC_EEEEEEEvNS4_8identityENS4_23SM90_TMA_LOAD_MULTICASTES1C_vS1D_EENS_8epilogue10collective6detail29Sm90TmaWarpSpecializedAdapterINS1H_15DefaultEpilogueISJ_SK_SK_NS1G_6thread17LinearCombinationISJ_Li1EffLNS1L_9ScaleType4KindE0ELNS_15FloatRoundStyleE2ESJ_EENS1_15EpilogueDefaultEEEEEvvEEEEvNT_6ParamsE)
        /*0508*/ 	.short	0x0210
        /*050a*/ 	.short	0x0470


	//----- nvinfo : EIATTR_SW_WAR
	.align		4
.L_43:
        /*050c*/ 	.byte	0x04, 0x36
        /*050e*/ 	.short	(.L_45 - .L_44)
.L_44:
        /*0510*/ 	.word	0x00000008
.L_45:


//--------------------- .nv.callgraph             --------------------------
	.section	.nv.callgraph,"",@"SHT_CUDA_CALLGRAPH"
	.align	4
	.sectionentsize	8
	.align		4
        /*0000*/ 	.word	0x00000000
	.align		4
        /*0004*/ 	.word	0xffffffff
	.align		4
        /*0008*/ 	.word	index@(_ZN7cutlass13device_kernelINS_4gemm6kernel13GemmUniversalIN4cute5tupleIJiiiiEEENS1_10collective13CollectiveMmaINS1_34MainloopSm90TmaGmmaWarpSpecializedILi14ENS5_IJNS4_1CILi8EEENSA_ILi1EEESC_EEENS1_35KernelTmaWarpSpecializedCooperativeEEENS5_IJNSA_ILi128EEESG_NSA_ILi32EEEEEENS_10bfloat16_tENS5_IJlSC_lEEESJ_SK_NS4_8TiledMMAINS4_8MMA_AtomIJNS4_4SM904GMMA28MMA_64x128x16_F32BF16BF16_SSILNSO_5MajorE0ELSQ_0ELNSO_7ScaleInE1ELSR_1EEEEEENS4_6LayoutINS5_IJNSA_ILi2EEESC_SC_EEENS5_IJSC_NSA_ILi0EEESX_EEEEENS5_IJNS4_10UnderscoreES10_S10_EEEEENS4_13SM90_TMA_LOADENS4_14ComposedLayoutINS4_7SwizzleILi2ELi4ELi3EEENS4_18smem_ptr_flag_bitsILi16EEENSU_INS5_IJSB_SH_EEENS5_IJSH_SC_EEEEEEEvNS4_8identityENS4_23SM90_TMA_LOAD_MULTICASTES1C_vS1D_EENS_8epilogue10collective6detail29Sm90TmaWarpSpecializedAdapterINS1H_15DefaultEpilogueISJ_SK_SK_NS1G_6thread17LinearCombinationISJ_Li1EffLNS1L_9ScaleType4KindE0ELNS_15FloatRoundStyleE2ESJ_EENS1_15EpilogueDefaultEEEEEvvEEEEvNT_6ParamsE)
	.align		4
        /*000c*/ 	.word	index@(__assertfail)
	.align		4
        /*0010*/ 	.word	0x00000000
	.align		4
        /*0014*/ 	.word	0xfffffffe
	.align		4
        /*0018*/ 	.word	0x00000000
	.align		4
        /*001c*/ 	.word	0xfffffffd
	.align		4
        /*0020*/ 	.word	0x00000000
	.align		4
        /*0024*/ 	.word	0xfffffffc


//--------------------- .nv.constant4             --------------------------
	.section	.nv.constant4,"a",@progbits
	.align	8
	.align		8
.nv.constant4:
        /*0000*/ 	.dword	__assertfail
	.align		8
        /*0008*/ 	.dword	__unnamed_1
	.align		8
        /*0010*/ 	.dword	_ZN40_INTERNAL_fea1d56f_4_k_cu_84753188_255914cuda3std3__45__cpo5beginE
	.align		8
        /*0018*/ 	.dword	_ZN40_INTERNAL_fea1d56f_4_k_cu_84753188_255914cuda3std3__45__cpo3endE
	.align		8
        /*0020*/ 	.dword	_ZN40_INTERNAL_fea1d56f_4_k_cu_84753188_255914cuda3std3__45__cpo6cbeginE
	.align		8
        /*0028*/ 	.dword	_ZN40_INTERNAL_fea1d56f_4_k_cu_84753188_255914cuda3std3__45__cpo4cendE
	.align		8
        /*0030*/ 	.dword	_ZN40_INTERNAL_fea1d56f_4_k_cu_84753188_255914cuda3std3__442_GLOBAL__N__fea1d56f_4_k_cu_84753188_255916ignoreE
	.align		8
        /*0038*/ 	.dword	_ZN40_INTERNAL_fea1d56f_4_k_cu_84753188_255914cuda3std3__419piecewise_constructE
	.align		8
        /*0040*/ 	.dword	_ZN40_INTERNAL_fea1d56f_4_k_cu_84753188_255914cuda3std3__48in_placeE
	.align		8
        /*0048*/ 	.dword	_ZN40_INTERNAL_fea1d56f_4_k_cu_84753188_255914cuda3std6ranges3__45__cpo4swapE
	.align		8
        /*0050*/ 	.dword	_ZN40_INTERNAL_fea1d56f_4_k_cu_84753188_255914cuda3std6ranges3__45__cpo9iter_moveE
	.align		8
        /*0058*/ 	.dword	_ZN40_INTERNAL_fea1d56f_4_k_cu_84753188_255914cute7productE
	.align		8
        /*0060*/ 	.dword	_ZN40_INTERNAL_fea1d56f_4_k_cu_84753188_255914cute1_E
	.align		8
        /*0068*/ 	.dword	$str$22
	.align		8
        /*0070*/ 	.dword	$str$23


//--------------------- .text._ZN7cutlass13device_kernelINS_4gemm6kernel13GemmUniversalIN4cute5tupleIJiiiiEEENS1_10collective13CollectiveMmaINS1_34MainloopSm90TmaGmmaWarpSpecializedILi14ENS5_IJNS4_1CILi8EEENSA_ILi1EEESC_EEENS1_35KernelTmaWarpSpecializedCooperativeEEENS5_IJNSA_ILi128EEESG_NSA_ILi32EEEEEENS_10bfloat16_tENS5_IJlSC_lEEESJ_SK_NS4_8TiledMMAINS4_8MMA_AtomIJNS4_4SM904GMMA28MMA_64x128x16_F32BF16BF16_SSILNSO_5MajorE0ELSQ_0ELNSO_7ScaleInE1ELSR_1EEEEEENS4_6LayoutINS5_IJNSA_ILi2EEESC_SC_EEENS5_IJSC_NSA_ILi0EEESX_EEEEENS5_IJNS4_10UnderscoreES10_S10_EEEEENS4_13SM90_TMA_LOADENS4_14ComposedLayoutINS4_7SwizzleILi2ELi4ELi3EEENS4_18smem_ptr_flag_bitsILi16EEENSU_INS5_IJSB_SH_EEENS5_IJSH_SC_EEEEEEEvNS4_8identityENS4_23SM90_TMA_LOAD_MULTICASTES1C_vS1D_EENS_8epilogue10collective6detail29Sm90TmaWarpSpecializedAdapterINS1H_15DefaultEpilogueISJ_SK_SK_NS1G_6thread17LinearCombinationISJ_Li1EffLNS1L_9ScaleType4KindE0ELNS_15FloatRoundStyleE2ESJ_EENS1_15EpilogueDefaultEEEEEvvEEEEvNT_6ParamsE --------------------------
	.section	.text._ZN7cutlass13device_kernelINS_4gemm6kernel13GemmUniversalIN4cute5tupleIJiiiiEEENS1_10collective13CollectiveMmaINS1_34MainloopSm90TmaGmmaWarpSpecializedILi14ENS5_IJNS4_1CILi8EEENSA_ILi1EEESC_EEENS1_35KernelTmaWarpSpecializedCooperativeEEENS5_IJNSA_ILi128EEESG_NSA_ILi32EEEEEENS_10bfloat16_tENS5_IJlSC_lEEESJ_SK_NS4_8TiledMMAINS4_8MMA_AtomIJNS4_4SM904GMMA28MMA_64x128x16_F32BF16BF16_SSILNSO_5MajorE0ELSQ_0ELNSO_7ScaleInE1ELSR_1EEEEEENS4_6LayoutINS5_IJNSA_ILi2EEESC_SC_EEENS5_IJSC_NSA_ILi0EEESX_EEEEENS5_IJNS4_10UnderscoreES10_S10_EEEEENS4_13SM90_TMA_LOADENS4_14ComposedLayoutINS4_7SwizzleILi2ELi4ELi3EEENS4_18smem_ptr_flag_bitsILi16EEENSU_INS5_IJSB_SH_EEENS5_IJSH_SC_EEEEEEEvNS4_8identityENS4_23SM90_TMA_LOAD_MULTICASTES1C_vS1D_EENS_8epilogue10collective6detail29Sm90TmaWarpSpecializedAdapterINS1H_15DefaultEpilogueISJ_SK_SK_NS1G_6thread17LinearCombinationISJ_Li1EffLNS1L_9ScaleType4KindE0ELNS_15FloatRoundStyleE2ESJ_EENS1_15EpilogueDefaultEEEEEvvEEEEvNT_6ParamsE,"ax",@progbits
	.align	128
.text._ZN7cutlass13device_kernelINS_4gemm6kernel13GemmUniversalIN4cute5tupleIJiiiiEEENS1_10collective13CollectiveMmaINS1_34MainloopSm90TmaGmmaWarpSpecializedILi14ENS5_IJNS4_1CILi8EEENSA_ILi1EEESC_EEENS1_35KernelTmaWarpSpecializedCooperativeEEENS5_IJNSA_ILi128EEESG_NSA_ILi32EEEEEENS_10bfloat16_tENS5_IJlSC_lEEESJ_SK_NS4_8TiledMMAINS4_8MMA_AtomIJNS4_4SM904GMMA28MMA_64x128x16_F32BF16BF16_SSILNSO_5MajorE0ELSQ_0ELNSO_7ScaleInE1ELSR_1EEEEEENS4_6LayoutINS5_IJNSA_ILi2EEESC_SC_EEENS5_IJSC_NSA_ILi0EEESX_EEEEENS5_IJNS4_10UnderscoreES10_S10_EEEEENS4_13SM90_TMA_LOADENS4_14ComposedLayoutINS4_7SwizzleILi2ELi4ELi3EEENS4_18smem_ptr_flag_bitsILi16EEENSU_INS5_IJSB_SH_EEENS5_IJSH_SC_EEEEEEEvNS4_8identityENS4_23SM90_TMA_LOAD_MULTICASTES1C_vS1D_EENS_8epilogue10collective6detail29Sm90TmaWarpSpecializedAdapterINS1H_15DefaultEpilogueISJ_SK_SK_NS1G_6thread17LinearCombinationISJ_Li1EffLNS1L_9ScaleType4KindE0ELNS_15FloatRoundStyleE2ESJ_EENS1_15EpilogueDefaultEEEEEvvEEEEvNT_6ParamsE:
        .type           _ZN7cutlass13device_kernelINS_4gemm6kernel13GemmUniversalIN4cute5tupleIJiiiiEEENS1_10collective13CollectiveMmaINS1_34MainloopSm90TmaGmmaWarpSpecializedILi14ENS5_IJNS4_1CILi8EEENSA_ILi1EEESC_EEENS1_35KernelTmaWarpSpecializedCooperativeEEENS5_IJNSA_ILi128EEESG_NSA_ILi32EEEEEENS_10bfloat16_tENS5_IJlSC_lEEESJ_SK_NS4_8TiledMMAINS4_8MMA_AtomIJNS4_4SM904GMMA28MMA_64x128x16_F32BF16BF16_SSILNSO_5MajorE0ELSQ_0ELNSO_7ScaleInE1ELSR_1EEEEEENS4_6LayoutINS5_IJNSA_ILi2EEESC_SC_EEENS5_IJSC_NSA_ILi0EEESX_EEEEENS5_IJNS4_10UnderscoreES10_S10_EEEEENS4_13SM90_TMA_LOADENS4_14ComposedLayoutINS4_7SwizzleILi2ELi4ELi3EEENS4_18smem_ptr_flag_bitsILi16EEENSU_INS5_IJSB_SH_EEENS5_IJSH_SC_EEEEEEEvNS4_8identityENS4_23SM90_TMA_LOAD_MULTICASTES1C_vS1D_EENS_8epilogue10collective6detail29Sm90TmaWarpSpecializedAdapterINS1H_15DefaultEpilogueISJ_SK_SK_NS1G_6thread17LinearCombinationISJ_Li1EffLNS1L_9ScaleType4KindE0ELNS_15FloatRoundStyleE2ESJ_EENS1_15EpilogueDefaultEEEEEvvEEEEvNT_6ParamsE,@function
        .size           _ZN7cutlass13device_kernelINS_4gemm6kernel13GemmUniversalIN4cute5tupleIJiiiiEEENS1_10collective13CollectiveMmaINS1_34MainloopSm90TmaGmmaWarpSpecializedILi14ENS5_IJNS4_1CILi8EEENSA_ILi1EEESC_EEENS1_35KernelTmaWarpSpecializedCooperativeEEENS5_IJNSA_ILi128EEESG_NSA_ILi32EEEEEENS_10bfloat16_tENS5_IJlSC_lEEESJ_SK_NS4_8TiledMMAINS4_8MMA_AtomIJNS4_4SM904GMMA28MMA_64x128x16_F32BF16BF16_SSILNSO_5MajorE0ELSQ_0ELNSO_7ScaleInE1ELSR_1EEEEEENS4_6LayoutINS5_IJNSA_ILi2EEESC_SC_EEENS5_IJSC_NSA_ILi0EEESX_EEEEENS5_IJNS4_10UnderscoreES10_S10_EEEEENS4_13SM90_TMA_LOADENS4_14ComposedLayoutINS4_7SwizzleILi2ELi4ELi3EEENS4_18smem_ptr_flag_bitsILi16EEENSU_INS5_IJSB_SH_EEENS5_IJSH_SC_EEEEEEEvNS4_8identityENS4_23SM90_TMA_LOAD_MULTICASTES1C_vS1D_EENS_8epilogue10collective6detail29Sm90TmaWarpSpecializedAdapterINS1H_15DefaultEpilogueISJ_SK_SK_NS1G_6thread17LinearCombinationISJ_Li1EffLNS1L_9ScaleType4KindE0ELNS_15FloatRoundStyleE2ESJ_EENS1_15EpilogueDefaultEEEEEvvEEEEvNT_6ParamsE,(.L_x_220 - _ZN7cutlass13device_kernelINS_4gemm6kernel13GemmUniversalIN4cute5tupleIJiiiiEEENS1_10collective13CollectiveMmaINS1_34MainloopSm90TmaGmmaWarpSpecializedILi14ENS5_IJNS4_1CILi8EEENSA_ILi1EEESC_EEENS1_35KernelTmaWarpSpecializedCooperativeEEENS5_IJNSA_ILi128EEESG_NSA_ILi32EEEEEENS_10bfloat16_tENS5_IJlSC_lEEESJ_SK_NS4_8TiledMMAINS4_8MMA_AtomIJNS4_4SM904GMMA28MMA_64x128x16_F32BF16BF16_SSILNSO_5MajorE0ELSQ_0ELNSO_7ScaleInE1ELSR_1EEEEEENS4_6LayoutINS5_IJNSA_ILi2EEESC_SC_EEENS5_IJSC_NSA_ILi0EEESX_EEEEENS5_IJNS4_10UnderscoreES10_S10_EEEEENS4_13SM90_TMA_LOADENS4_14ComposedLayoutINS4_7SwizzleILi2ELi4ELi3EEENS4_18smem_ptr_flag_bitsILi16EEENSU_INS5_IJSB_SH_EEENS5_IJSH_SC_EEEEEEEvNS4_8identityENS4_23SM90_TMA_LOAD_MULTICASTES1C_vS1D_EENS_8epilogue10collective6detail29Sm90TmaWarpSpecializedAdapterINS1H_15DefaultEpilogueISJ_SK_SK_NS1G_6thread17LinearCombinationISJ_Li1EffLNS1L_9ScaleType4KindE0ELNS_15FloatRoundStyleE2ESJ_EENS1_15EpilogueDefaultEEEEEvvEEEEvNT_6ParamsE)
        .other          _ZN7cutlass13device_kernelINS_4gemm6kernel13GemmUniversalIN4cute5tupleIJiiiiEEENS1_10collective13CollectiveMmaINS1_34MainloopSm90TmaGmmaWarpSpecializedILi14ENS5_IJNS4_1CILi8EEENSA_ILi1EEESC_EEENS1_35KernelTmaWarpSpecializedCooperativeEEENS5_IJNSA_ILi128EEESG_NSA_ILi32EEEEEENS_10bfloat16_tENS5_IJlSC_lEEESJ_SK_NS4_8TiledMMAINS4_8MMA_AtomIJNS4_4SM904GMMA28MMA_64x128x16_F32BF16BF16_SSILNSO_5MajorE0ELSQ_0ELNSO_7ScaleInE1ELSR_1EEEEEENS4_6LayoutINS5_IJNSA_ILi2EEESC_SC_EEENS5_IJSC_NSA_ILi0EEESX_EEEEENS5_IJNS4_10UnderscoreES10_S10_EEEEENS4_13SM90_TMA_LOADENS4_14ComposedLayoutINS4_7SwizzleILi2ELi4ELi3EEENS4_18smem_ptr_flag_bitsILi16EEENSU_INS5_IJSB_SH_EEENS5_IJSH_SC_EEEEEEEvNS4_8identityENS4_23SM90_TMA_LOAD_MULTICASTES1C_vS1D_EENS_8epilogue10collective6detail29Sm90TmaWarpSpecializedAdapterINS1H_15DefaultEpilogueISJ_SK_SK_NS1G_6thread17LinearCombinationISJ_Li1EffLNS1L_9ScaleType4KindE0ELNS_15FloatRoundStyleE2ESJ_EENS1_15EpilogueDefaultEEEEEvvEEEEvNT_6ParamsE,@"STO_CUDA_ENTRY STV_DEFAULT"
_ZN7cutlass13device_kernelINS_4gemm6kernel13GemmUniversalIN4cute5tupleIJiiiiEEENS1_10collective13CollectiveMmaINS1_34MainloopSm90TmaGmmaWarpSpecializedILi14ENS5_IJNS4_1CILi8EEENSA_ILi1EEESC_EEENS1_35KernelTmaWarpSpecializedCooperativeEEENS5_IJNSA_ILi128EEESG_NSA_ILi32EEEEEENS_10bfloat16_tENS5_IJlSC_lEEESJ_SK_NS4_8TiledMMAINS4_8MMA_AtomIJNS4_4SM904GMMA28MMA_64x128x16_F32BF16BF16_SSILNSO_5MajorE0ELSQ_0ELNSO_7ScaleInE1ELSR_1EEEEEENS4_6LayoutINS5_IJNSA_ILi2EEESC_SC_EEENS5_IJSC_NSA_ILi0EEESX_EEEEENS5_IJNS4_10UnderscoreES10_S10_EEEEENS4_13SM90_TMA_LOADENS4_14ComposedLayoutINS4_7SwizzleILi2ELi4ELi3EEENS4_18smem_ptr_flag_bitsILi16EEENSU_INS5_IJSB_SH_EEENS5_IJSH_SC_EEEEEEEvNS4_8identityENS4_23SM90_TMA_LOAD_MULTICASTES1C_vS1D_EENS_8epilogue10collective6detail29Sm90TmaWarpSpecializedAdapterINS1H_15DefaultEpilogueISJ_SK_SK_NS1G_6thread17LinearCombinationISJ_Li1EffLNS1L_9ScaleType4KindE0ELNS_15FloatRoundStyleE2ESJ_EENS1_15EpilogueDefaultEEEEEvvEEEEvNT_6ParamsE:
[----:B------:R-:W0:Y:S01]  /*0000*/  LDC R1, c[0x0][0x28] ;  /* 0x00000a00ff017b82 */ /* 0x000e220000000800 */
[----:B------:R-:W1:Y:S01]  /*0010*/  S2R R18, SR_TID.X ;  /* 0x0000000000127919 */ /* 0x000e620000002100 */
[----:B------:R-:W-:Y:S01]  /*0020*/  ELECT P0, URZ, PT ;  /* 0x00000000003f782f */ /* 0x000fe20003800000 */
[----:B------:R-:W-:Y:S01]  /*0030*/  BSSY B0, `(.L_x_0) ;  /* 0x000000f000007945 */ /* 0x000fe20003800000 */
[--C-:B-1----:R-:W-:Y:S02]  /*0040*/  SHF.R.U32.HI R0, RZ, 0x5, R18.reuse ;  /* 0x00000005ff007819 */ /* 0x102fe40000011612 */
[----:B------:R-:W-:-:S03]  /*0050*/  SHF.R.U32.HI R3, RZ, 0x7, R18 ;  /* 0x00000007ff037819 */ /* 0x000fc60000011612 */
[----:B------:R-:W1:Y:S04]  /*0060*/  SHFL.IDX PT, R2, R0, RZ, 0x1f ;  /* 0x00001fff00027589 */ /* 0x000e6800000e0000 */
[----:B------:R2:W3:Y:S01]  /*0070*/  SHFL.IDX PT, R5, R3, RZ, 0x1f ;  /* 0x00001fff03057589 */ /* 0x0004e200000e0000 */
[----:B-1----:R-:W-:-:S13]  /*0080*/  ISETP.NE.OR P0, PT, R2, RZ, !P0 ;  /* 0x000000ff0200720c */ /* 0x002fda0004705670 */
[----:B0-23--:R-:W-:Y:S05]  /*0090*/  @P0 BRA `(.L_x_1) ;  /* 0x0000000000200947 */ /* 0x00dfea0003800000 */
[----:B------:R-:W-:Y:S02]  /*00a0*/  ULDC.64 UR4, c[0x0][0x198] ;  /* 0x0000660000047ab9 */ /* 0x000fe40000000a00 */
[----:B------:R-:W-:Y:S02]  /*00b0*/  UIADD3 UR6, UP0, UR4, 0xf0, URZ ;  /* 0x000000f004067890 */ /* 0x000fe4000ff1e03f */
[----:B------:R-:W-:Y:S02]  /*00c0*/  UIADD3 UR4, UP1, UR4, 0x1f0, URZ ;  /* 0x000001f004047890 */ /* 0x000fe4000ff3e03f */
[----:B------:R-:W-:Y:S02]  /*00d0*/  UIADD3.X UR7, URZ, UR5, URZ, UP0, !UPT ;  /* 0x000000053f077290 */ /* 0x000fe400087fe43f */
[----:B------:R-:W-:-:S07]  /*00e0*/  UIADD3.X UR5, URZ, UR5, URZ, UP1, !UPT ;  /* 0x000000053f057290 */ /* 0x000fce0008ffe43f */
[----:B------:R0:W-:Y:S02]  /*00f0*/  UTMACCTL.PF [UR6] ;  /* 0x00000000060079b9 */ /* 0x0001e40008040000 */
[----:B------:R0:W-:Y:S02]  /*0100*/  UTMACCTL.PF [UR4] ;  /* 0x00000000040079b9 */ /* 0x0001e40008040000 */
[----:B0-----:R-:W-:Y:S01]  /*0110*/  NOP ;  /* 0x0000000000007918 */ /* 0x001fe20000000000 */
.L_x_1:
[----:B------:R-:W-:Y:S05]  /*0120*/  BSYNC B0 ;  /* 0x0000000000007941 */ /* 0x000fea0003800000 */
.L_x_0:
[----:B------:R-:W0:Y:S01]  /*0130*/  SHFL.IDX PT, R3, R0, RZ, 0x1f ;  /* 0x00001fff00037589 */ /* 0x000e2200000e0000 */
[----:B------:R-:W-:-:S04]  /*0140*/  SHF.R.S32.HI R7, RZ, 0x1f, R18 ;  /* 0x0000001fff077819 */ /* 0x000fc80000011412 */
[----:B------:R-:W-:-:S04]  /*0150*/  LEA.HI R7, R7, R18, RZ, 0x7 ;  /* 0x0000001207077211 */ /* 0x000fc800078f38ff */
[----:B------:R-:W-:Y:S02]  /*0160*/  LOP3.LUT R7, R7, 0xffffff80, RZ, 0xc0, !PT ;  /* 0xffffff8007077812 */ /* 0x000fe400078ec0ff */
[----:B0-----:R-:W-:-:S13]  /*0170*/  ISETP.NE.AND P0, PT, R3, RZ, PT ;  /* 0x000000ff0300720c */ /* 0x001fda0003f05270 */
[----:B------:R-:W-:Y:S05]  /*0180*/  @P0 BRA `(.L_x_2) ;  /* 0x0000000000b40947 */ /* 0x000fea0003800000 */
[----:B------:R-:W-:Y:S01]  /*0190*/  ELECT P0, URZ, PT ;  /* 0x00000000003f782f */ /* 0x000fe20003800000 */
[----:B------:R-:W-:-:S12]  /*01a0*/  BSSY B0, `(.L_x_2) ;  /* 0x000002b000007945 */ /* 0x000fd80003800000 */
[----:B------:R-:W-:Y:S05]  /*01b0*/  @!P0 BRA `(.L_x_3) ;  /* 0x0000000000a48947 */ /* 0x000fea0003800000 */
[----:B------:R-:W0:Y:S01]  /*01c0*/  S2UR UR8, SR_CgaCtaId ;  /* 0x00000000000879c3 */ /* 0x000e220000008800 */
[----:B------:R-:W-:Y:S01]  /*01d0*/  UMOV UR4, 0x400 ;  /* 0x0000040000047882 */ /* 0x000fe20000000000 */
[----:B------:R-:W-:Y:S01]  /*01e0*/  UMOV UR5, 0x1 ;  /* 0x0000000100057882 */ /* 0x000fe20000000000 */
[----:B------:R-:W-:Y:S02]  /*01f0*/  UMOV UR6, 0x10 ;  /* 0x0000001000067882 */ /* 0x000fe40000000000 */
[----:B------:R-:W-:-:S04]  /*0200*/  UIADD3 UR6, -UR6, 0x100000, URZ ;  /* 0x0010000006067890 */ /* 0x000fc8000fffe13f */
[----:B------:R-:W-:Y:S02]  /*0210*/  USHF.L.U32 UR7, UR6, 0xb, URZ ;  /* 0x0000000b06077899 */ /* 0x000fe4000800063f */
[----:B------:R-:W-:Y:S02]  /*0220*/  USHF.L.U32 UR6, UR6, 0x1, URZ ;  /* 0x0000000106067899 */ /* 0x000fe4000800063f */
[----:B0-----:R-:W-:Y:S02]  /*0230*/  ULEA UR8, UR8, UR4, 0x18 ;  /* 0x0000000408087291 */ /* 0x001fe4000f8ec03f */
[----:B------:R-:W-:-:S04]  /*0240*/  UIADD3 UR4, -UR5, 0x100000, URZ ;  /* 0x0010000005047890 */ /* 0x000fc8000fffe13f */
[----:B------:R-:W-:Y:S02]  /*0250*/  USHF.L.U32 UR5, UR4, 0xb, URZ ;  /* 0x0000000b04057899 */ /* 0x000fe4000800063f */
[----:B------:R-:W-:Y:S01]  /*0260*/  USHF.L.U32 UR4, UR4, 0x1, URZ ;  /* 0x0000000104047899 */ /* 0x000fe2000800063f */
[----:B------:R-:W0:Y:S11]  /*0270*/  FENCE.VIEW.ASYNC.S ;  /* 0x00000000000073c6 */ /* 0x000e360000000000 */
[----:B0-----:R0:W1:Y:S01]  /*0280*/  SYNCS.EXCH.64 URZ, [UR8], UR4 ;  /* 0x00000004083f75b2 */ /* 0x0010620008000100 */
[----:B------:R0:W2:Y:S01]  /*0290*/  SYNCS.EXCH.64 URZ, [UR8+0x70], UR6 ;  /* 0x00007006083f75b2 */ /* 0x0000a20008000100 */
[----:B------:R0:W3:Y:S01]  /*02a0*/  SYNCS.EXCH.64 URZ, [UR8+0x8], UR4 ;  /* 0x00000804083f75b2 */ /* 0x0000e20008000100 */
[----:B------:R0:W4:Y:S01]  /*02b0*/  SYNCS.EXCH.64 URZ, [UR8+0x78], UR6 ;  /* 0x00007806083f75b2 */ /* 0x0001220008000100 */
[----:B------:R0:W0:Y:S01]  /*02c0*/  SYNCS.EXCH.64 URZ, [UR8+0x10], UR4 ;  /* 0x00001004083f75b2 */ /* 0x0000220008000100 */
        /* <DEDUP_REMOVED lines=23> */
[----:B-1234-:R-:W-:Y:S01]  /*0440*/  NOP ;  /* 0x0000000000007918 */ /* 0x01efe20000000000 */
.L_x_3:
[----:B0-----:R-:W-:Y:S05]  /*0450*/  BSYNC B0 ;  /* 0x0000000000007941 */ /* 0x001fea0003800000 */
.L_x_2:
[----:B------:R-:W0:Y:S01]  /*0460*/  SHFL.IDX PT, R0, R0, RZ, 0x1f ;  /* 0x00001fff00007589 */ /* 0x000e2200000e0000 */
[----:B------:R-:W1:Y:S01]  /*0470*/  S2UR UR8, SR_CTAID.X ;  /* 0x00000000000879c3 */ /* 0x000e620000002500 */
[----:B------:R-:W-:Y:S01]  /*0480*/  IMAD.IADD R6, R18, 0x1, -R7 ;  /* 0x0000000112067824 */ /* 0x000fe200078e0a07 */
[----:B------:R-:W-:Y:S01]  /*0490*/  SHF.R.S32.HI R10, RZ, 0x1f, R3 ;  /* 0x0000001fff0a7819 */ /* 0x000fe20000011403 */
[----:B------:R-:W2:Y:S01]  /*04a0*/  S2R R4, SR_CTAID.Y ;  /* 0x0000000000047919 */ /* 0x000ea20000002600 */
[----:B------:R-:W-:Y:S01]  /*04b0*/  ELECT P0, URZ, PT ;  /* 0x00000000003f782f */ /* 0x000fe20003800000 */
[----:B------:R-:W-:Y:S01]  /*04c0*/  NOP ;  /* 0x0000000000007918 */ /* 0x000fe20000000000 */
[----:B------:R-:W-:Y:S01]  /*04d0*/  SHF.R.S32.HI R7, RZ, 0x1f, R6 ;  /* 0x0000001fff077819 */ /* 0x000fe20000011406 */
[----:B------:R-:W-:Y:S01]  /*04e0*/  ULDC UR4, c[0x0][0x150] ;  /* 0x0000540000047ab9 */ /* 0x000fe20000000800 */
[----:B------:R-:W-:Y:S01]  /*04f0*/  LEA.HI R10, R10, R3, RZ, 0x2 ;  /* 0x000000030a0a7211 */ /* 0x000fe200078f10ff */
[----:B------:R-:W3:Y:S01]  /*0500*/  LDC R9, c[0x0][0x144] ;  /* 0x00005100ff097b82 */ /* 0x000ee20000000800 */
[----:B------:R-:W-:Y:S01]  /*0510*/  LEA.HI R7, R7, R6, RZ, 0x3 ;  /* 0x0000000607077211 */ /* 0x000fe200078f18ff */
[----:B------:R-:W-:Y:S01]  /*0520*/  NOP ;  /* 0x0000000000007918 */ /* 0x000fe20000000000 */
[----:B------:R-:W-:Y:S01]  /*0530*/  LOP3.LUT R10, R10, 0x3ffffffc, RZ, 0xc0, !PT ;  /* 0x3ffffffc0a0a7812 */ /* 0x000fe200078ec0ff */
[----:B------:R-:W-:Y:S01]  /*0540*/  IMAD.MOV.U32 R22, RZ, RZ, 0x1 ;  /* 0x00000001ff167424 */ /* 0x000fe200078e00ff */
[----:B------:R-:W-:-:S02]  /*0550*/  SHF.R.S32.HI R8, RZ, 0x3, R7 ;  /* 0x00000003ff087819 */ /* 0x000fc40000011407 */
[----:B------:R-:W-:Y:S01]  /*0560*/  SHF.R.S32.HI R7, RZ, 0x1f, R7 ;  /* 0x0000001fff077819 */ /* 0x000fe20000011407 */
[----:B------:R-:W-:Y:S01]  /*0570*/  IMAD.IADD R10, R3, 0x1, -R10 ;  /* 0x00000001030a7824 */ /* 0x000fe200078e0a0a */
[----:B------:R-:W4:Y:S01]  /*0580*/  LDC R11, c[0x0][0x140] ;  /* 0x00005000ff0b7b82 */ /* 0x000f220000000800 */
[----:B------:R-:W-:Y:S02]  /*0590*/  ISETP.NE.AND P3, PT, R5, RZ, PT ;  /* 0x000000ff0500720c */ /* 0x000fe40003f65270 */
[----:B------:R-:W-:Y:S02]  /*05a0*/  LEA.HI R7, R7, R8, RZ, 0x2 ;  /* 0x0000000807077211 */ /* 0x000fe400078f10ff */
[----:B0-----:R-:W-:Y:S02]  /*05b0*/  ISETP.NE.OR P0, PT, R0, RZ, !P0 ;  /* 0x000000ff0000720c */ /* 0x001fe40004705670 */
[----:B------:R-:W-:Y:S02]  /*05c0*/  LOP3.LUT R7, R7, 0xfffffffc, RZ, 0xc0, !PT ;  /* 0xfffffffc07077812 */ /* 0x000fe400078ec0ff */
[----:B-1----:R-:W-:-:S03]  /*05d0*/  I2FP.F32.U32 R0, UR8 ;  /* 0x0000000800007c45 */ /* 0x002fc60008201000 */
[----:B------:R-:W-:Y:S02]  /*05e0*/  IMAD.IADD R7, R8, 0x1, -R7 ;  /* 0x0000000108077824 */ /* 0x000fe400078e0a07 */
[----:B------:R-:W-:Y:S01]  /*05f0*/  FMUL R3, R0, UR4 ;  /* 0x0000000400037c20 */ /* 0x000fe20008400000 */
[----:B------:R-:W-:Y:S01]  /*0600*/  ULDC UR4, c[0x0][0x154] ;  /* 0x0000550000047ab9 */ /* 0x000fe20000000800 */
[----:B------:R-:W-:Y:S01]  /*0610*/  IMAD R7, R10, 0x4, R7 ;  /* 0x000000040a077824 */ /* 0x000fe200078e0207 */
[----:B--2---:R-:W-:Y:S01]  /*0620*/  I2FP.F32.U32 R8, R4 ;  /* 0x0000000400087245 */ /* 0x004fe20000201000 */
[----:B------:R-:W-:Y:S01]  /*0630*/  VOTEU.ALL UP0, P0 ;  /* 0x00000000003f7886 */ /* 0x000fe20000000000 */
[----:B------:R-:W-:Y:S01]  /*0640*/  VOTEU.ALL UP1, P0 ;  /* 0x00000000003f7886 */ /* 0x000fe20000020000 */
[----:B------:R-:W0:Y:S01]  /*0650*/  F2I.U32.TRUNC.NTZ R3, R3 ;  /* 0x0000000300037305 */ /* 0x000e22000020f000 */
[C---:B------:R-:W-:Y:S02]  /*0660*/  IMAD.SHL.U32 R0, R7.reuse, 0x4, RZ ;  /* 0x0000000407007824 */ /* 0x040fe400078e00ff */
[----:B------:R-:W-:Y:S01]  /*0670*/  FMUL R10, R8, UR4 ;  /* 0x00000004080a7c20 */ /* 0x000fe20008400000 */
[----:B------:R-:W1:Y:S01]  /*0680*/  @!UP0 S2UR UR7, SR_CgaCtaId ;  /* 0x00000000000789c3 */ /* 0x000e620000008800 */
[----:B------:R-:W-:Y:S01]  /*0690*/  UMOV UR4, 0x20 ;  /* 0x0000002000047882 */ /* 0x000fe20000000000 */
[----:B------:R-:W-:Y:S01]  /*06a0*/  @!UP0 UMOV UR6, 0x400 ;  /* 0x0000040000068882 */ /* 0x000fe20000000000 */
[----:B------:R-:W-:Y:S01]  /*06b0*/  LOP3.LUT R23, R7, 0xc, R0, 0x78, !PT ;  /* 0x0000000c07177812 */ /* 0x000fe200078e7800 */
[----:B------:R-:W-:-:S04]  /*06c0*/  @!UP0 UIADD3 UR4, -UR4, 0x100000, URZ ;  /* 0x0010000004048890 */ /* 0x000fc8000fffe13f */
[----:B------:R-:W-:Y:S02]  /*06d0*/  @!UP0 USHF.L.U32 UR5, UR4, 0xb, URZ ;  /* 0x0000000b04058899 */ /* 0x000fe4000800063f */
[----:B------:R-:W-:Y:S01]  /*06e0*/  @!UP0 USHF.L.U32 UR4, UR4, 0x1, URZ ;  /* 0x0000000104048899 */ /* 0x000fe2000800063f */
[----:B------:R-:W2:Y:S01]  /*06f0*/  F2I.U32.TRUNC.NTZ R10, R10 ;  /* 0x0000000a000a7305 */ /* 0x000ea2000020f000 */
[----:B----4-:R-:W-:Y:S02]  /*0700*/  ISETP.EQ.U32.AND P2, PT, R11, 0x1, PT ;  /* 0x000000010b00780c */ /* 0x010fe40003f42070 */
[----:B------:R-:W-:Y:S01]  /*0710*/  SHF.R.S32.HI R0, RZ, 0x1f, R23 ;  /* 0x0000001fff007819 */ /* 0x000fe20000011417 */
[----:B------:R-:W4:Y:S01]  /*0720*/  LDC R7, c[0x0][0x148] ;  /* 0x00005200ff077b82 */ /* 0x000f220000000800 */
[----:B0-----:R-:W-:Y:S02]  /*0730*/  IMAD.MOV R12, RZ, RZ, -R3 ;  /* 0x000000ffff0c7224 */ /* 0x001fe400078e0a03 */
[----:B------:R-:W-:-:S02]  /*0740*/  LEA.HI R8, R0, R23, RZ, 0x3 ;  /* 0x0000001700087211 */ /* 0x000fc400078f18ff */
[----:B---3--:R-:W-:Y:S02]  /*0750*/  IMAD R3, R9, R12, UR8 ;  /* 0x0000000809037e24 */ /* 0x008fe4000f8e020c */
[----:B------:R-:W-:Y:S02]  /*0760*/  LOP3.LUT R0, R8, 0xfffffff8, RZ, 0xc0, !PT ;  /* 0xfffffff808007812 */ /* 0x000fe400078ec0ff */
[----:B------:R-:W-:Y:S01]  /*0770*/  SHF.R.S32.HI R9, RZ, 0x1f, R2 ;  /* 0x0000001fff097819 */ /* 0x000fe20000011402 */
[----:B--2---:R-:W-:Y:S02]  /*0780*/  IMAD.MOV R24, RZ, RZ, -R10 ;  /* 0x000000ffff187224 */ /* 0x004fe400078e0a0a */
[----:B------:R-:W-:Y:S01]  /*0790*/  IMAD.IADD R0, R23, 0x1, -R0 ;  /* 0x0000000117007824 */ /* 0x000fe200078e0a00 */
[----:B------:R-:W-:Y:S01]  /*07a0*/  LEA.HI R9, R9, R2, RZ, 0x2 ;  /* 0x0000000209097211 */ /* 0x000fe200078f10ff */
[----:B-1----:R-:W-:Y:S01]  /*07b0*/  @!UP0 ULEA UR6, UR7, UR6, 0x18 ;  /* 0x0000000607068291 */ /* 0x002fe2000f8ec03f */
[----:B------:R-:W-:-:S02]  /*07c0*/  VOTEU.ALL UP0, P0 ;  /* 0x00000000003f7886 */ /* 0x000fc40000000000 */
[----:B------:R-:W-:Y:S02]  /*07d0*/  LOP3.LUT R9, R9, 0xfffffffc, RZ, 0xc0, !PT ;  /* 0xfffffffc09097812 */ /* 0x000fe400078ec0ff */
[----:B------:R-:W-:Y:S02]  /*07e0*/  ISETP.NE.AND P4, PT, R0, R3, PT ;  /* 0x000000030000720c */ /* 0x000fe40003f85270 */
[----:B------:R-:W-:Y:S01]  /*07f0*/  LOP3.LUT P0, RZ, R6, 0x7, RZ, 0xc0, !PT ;  /* 0x0000000706ff7812 */ /* 0x000fe2000780c0ff */
[----:B------:R-:W-:Y:S02]  /*0800*/  IMAD.IADD R0, R2, 0x1, -R9 ;  /* 0x0000000102007824 */ /* 0x000fe400078e0a09 */
[----:B----4-:R-:W-:Y:S01]  /*0810*/  IMAD R9, R7, R24, R4 ;  /* 0x0000001807097224 */ /* 0x010fe200078e0204 */
[----:B------:R-:W-:Y:S01]  /*0820*/  ISETP.LT.U32.AND P0, PT, R23, 0x8, !P0 ;  /* 0x000000081700780c */ /* 0x000fe20004701070 */
[----:B------:R-:W-:Y:S01]  /*0830*/  VIADD R6, R5, 0xffffffff ;  /* 0xffffffff05067836 */ /* 0x000fe20000000000 */
[C---:B------:R-:W-:Y:S01]  /*0840*/  ISETP.NE.AND P1, PT, R0.reuse, 0x3, PT ;  /* 0x000000030000780c */ /* 0x040fe20003f25270 */
[----:B------:R-:W0:Y:S02]  /*0850*/  FENCE.VIEW.ASYNC.S ;  /* 0x00000000000073c6 */ /* 0x000e240000000000 */
[----:B0-----:R0:W1:Y:S01]  /*0860*/  @!UP0 SYNCS.EXCH.64 URZ, [UR6+0xf0], UR4 ;  /* 0x0000f004063f85b2 */ /* 0x0010620008000100 */
[----:B------:R-:W-:-:S02]  /*0870*/  ISETP.EQ.OR P1, PT, R0, RZ, !P1 ;  /* 0x000000ff0000720c */ /* 0x000fc40004f22670 */
[----:B------:R-:W-:Y:S02]  /*0880*/  @P4 SHF.R.S32.HI R8, RZ, 0x3, R8 ;  /* 0x00000003ff084819 */ /* 0x000fe40000011408 */
[----:B------:R-:W-:Y:S02]  /*0890*/  ISETP.EQ.AND P1, PT, R5, RZ, P1 ;  /* 0x000000ff0500720c */ /* 0x000fe40000f22270 */
[----:B------:R-:W-:Y:S02]  /*08a0*/  @P4 ISETP.NE.AND P5, PT, R8, R9, PT ;  /* 0x000000090800420c */ /* 0x000fe40003fa5270 */
[----:B------:R-:W-:Y:S02]  /*08b0*/  ISETP.GE.U32.AND P6, PT, R6, 0x2, PT ;  /* 0x000000020600780c */ /* 0x000fe40003fc6070 */
[----:B------:R-:W-:Y:S02]  /*08c0*/  SEL R9, RZ, 0x1, !P0 ;  /* 0x00000001ff097807 */ /* 0x000fe40004000000 */
[----:B------:R-:W-:Y:S01]  /*08d0*/  @P4 SEL R22, RZ, 0x1, P5 ;  /* 0x00000001ff164807 */ /* 0x000fe20002800000 */
[----:B------:R0:W2:Y:S01]  /*08e0*/  @!UP1 SYNCS.EXCH.64 URZ, [UR6+0xf8], UR4 ;  /* 0x0000f804063f95b2 */ /* 0x0000a20008000100 */
[----:B------:R-:W-:Y:S01]  /*08f0*/  SEL R19, RZ, 0x1, !P1 ;  /* 0x00000001ff137807 */ /* 0x000fe20004800000 */
[----:B------:R-:W-:Y:S01]  /*0900*/  NOP ;  /* 0x0000000000007918 */ /* 0x000fe20000000000 */
[----:B------:R-:W-:-:S02]  /*0910*/  LOP3.LUT R22, R22, R9, RZ, 0xc0, !PT ;  /* 0x0000000916167212 */ /* 0x000fc400078ec0ff */
[----:B------:R-:W-:Y:S01]  /*0920*/  SEL R19, R19, 0x2, P6 ;  /* 0x0000000213137807 */ /* 0x000fe20003000000 */
[----:B------:R-:W-:Y:S06]  /*0930*/  @!P2 BRA `(.L_x_4) ;  /* 0x000000000008a947 */ /* 0x000fec0003800000 */
[----:B-12---:R-:W-:Y:S01]  /*0940*/  UCGABAR_ARV ;  /* 0x00000000000079c7 */ /* 0x006fe20008000000 */
[----:B------:R-:W-:Y:S05]  /*0950*/  BRA `(.L_x_5) ;  /* 0x0000000000047947 */ /* 0x000fea0003800000 */
.L_x_4:
[----:B-12---:R-:W-:Y:S01]  /*0960*/  NOP ;  /* 0x0000000000007918 */ /* 0x006fe20000000000 */
.L_x_5:
[----:B------:R-:W1:Y:S01]  /*0970*/  LDC R2, c[0x0][0x65c] ;  /* 0x00019700ff027b82 */ /* 0x000e620000000800 */
[----:B------:R-:W-:Y:S02]  /*0980*/  IMAD.U32 R8, RZ, RZ, UR8 ;  /* 0x00000008ff087e24 */ /* 0x000fe4000f8e00ff */
[----:B------:R-:W-:Y:S01]  /*0990*/  IMAD.MOV.U32 R9, RZ, RZ, RZ ;  /* 0x000000ffff097224 */ /* 0x000fe200078e00ff */
[----:B-1----:R-:W-:-:S04]  /*09a0*/  ISETP.NE.AND P1, PT, R2, 0x1, PT ;  /* 0x000000010200780c */ /* 0x002fc80003f25270 */
[----:B------:R-:W-:-:S09]  /*09b0*/  P2R R5, PR, RZ, 0x2 ;  /* 0x00000002ff057803 */ /* 0x000fd20000000000 */
[----:B------:R-:W1:Y:S01]  /*09c0*/  @P1 LDC R17, c[0x0][0x10] ;  /* 0x00000400ff111b82 */ /* 0x000e620000000800 */
[----:B------:R-:W-:Y:S02]  /*09d0*/  @P1 IMAD.MOV.U32 R5, RZ, RZ, RZ ;  /* 0x000000ffff051224 */ /* 0x000fe400078e00ff */
[----:B------:R-:W-:-:S05]  /*09e0*/  @P1 IMAD.MOV.U32 R13, RZ, RZ, RZ ;  /* 0x000000ffff0d1224 */ /* 0x000fca00078e00ff */
[----:B------:R-:W2:Y:S01]  /*09f0*/  @!P1 LDC R11, c[0x0][0xc] ;  /* 0x00000300ff0b9b82 */ /* 0x000ea20000000800 */
[----:B-1----:R-:W-:-:S04]  /*0a00*/  @P1 IMAD.WIDE.U32 R16, R17, UR8, R4 ;  /* 0x0000000811101c25 */ /* 0x002fc8000f8e0004 */
[----:B------:R-:W-:Y:S02]  /*0a10*/  @P1 IMAD.IADD R17, R17, 0x1, R13 ;  /* 0x0000000111111824 */ /* 0x000fe400078e020d */
[----:B--2---:R-:W-:-:S04]  /*0a20*/  @!P1 IMAD.WIDE.U32 R8, R4, R11, R8 ;  /* 0x0000000b04089225 */ /* 0x004fc800078e0008 */
[----:B------:R-:W-:Y:S02]  /*0a30*/  @!P1 IMAD.MOV.U32 R16, RZ, RZ, R8 ;  /* 0x000000ffff109224 */ /* 0x000fe400078e0008 */
[----:B------:R-:W-:Y:S01]  /*0a40*/  @!P1 IMAD.MOV.U32 R17, RZ, RZ, R9 ;  /* 0x000000ffff119224 */ /* 0x000fe200078e0009 */
[----:B------:R-:W-:Y:S06]  /*0a50*/  @!P2 BRA `(.L_x_6) ;  /* 0x00000000000ca947 */ /* 0x000fec0003800000 */
[----:B------:R-:W-:Y:S01]  /*0a60*/  UCGABAR_WAIT ;  /* 0x0000000000007dc7 */ /* 0x000fe20008000000 */
[----:B------:R-:W-:Y:S01]  /*0a70*/  CCTL.IVALL ;  /* 0x00000000ff00798f */ /* 0x000fe20002000000 */
[----:B------:R-:W-:Y:S05]  /*0a80*/  BRA `(.L_x_7) ;  /* 0x0000000000047947 */ /* 0x000fea0003800000 */
.L_x_6:
[----:B------:R-:W-:Y:S06]  /*0a90*/  BAR.SYNC.DEFER_BLOCKING 0x0 ;  /* 0x0000000000007b1d */ /* 0x000fec0000010000 */
.L_x_7:
[----:B------:R-:W-:Y:S05]  /*0aa0*/  @!P3 BRA `(.L_x_8) ;  /* 0x0000005c0024b947 */ /* 0x000fea0003800000 */
[----:B------:R-:W-:-:S13]  /*0ab0*/  ISETP.GT.U32.AND P0, PT, R6, 0x1, PT ;  /* 0x000000010600780c */ /* 0x000fda0003f04070 */
[----:B0-----:R-:W-:Y:S05]  /*0ac0*/  @P0 EXIT ;  /* 0x000000000000094d */ /* 0x001fea0003800000 */
[----:B------:R-:W-:Y:S01]  /*0ad0*/  ULDC.64 UR4, c[0x0][0x650] ;  /* 0x0001940000047ab9 */ /* 0x000fe20000000a00 */
[----:B------:R-:W-:Y:S01]  /*0ae0*/  PRMT R0, RZ, 0x7610, R0 ;  /* 0x00007610ff007816 */ /* 0x000fe20000000000 */
[----:B------:R-:W-:Y:S01]  /*0af0*/  IMAD.MOV.U32 R92, RZ, RZ, -0x1 ;  /* 0xffffffffff5c7424 */ /* 0x000fe200078e00ff */
[----:B------:R-:W-:Y:S01]  /*0b00*/  ISETP.GE.U32.AND P0, PT, R16, UR4, PT ;  /* 0x0000000410007c0c */ /* 0x000fe2000bf06070 */
[----:B------:R-:W-:Y:S02]  /*0b10*/  IMAD.MOV.U32 R93, RZ, RZ, -0x1 ;  /* 0xffffffffff5d7424 */ /* 0x000fe400078e00ff */
[----:B------:R-:W-:Y:S01]  /*0b20*/  IMAD.MOV.U32 R91, RZ, RZ, -0x1 ;  /* 0xffffffffff5b7424 */ /* 0x000fe200078e00ff */
[----:B------:R-:W-:-:S13]  /*0b30*/  ISETP.GE.U32.AND.EX P0, PT, R17, UR5, PT, P0 ;  /* 0x0000000511007c0c */ /* 0x000fda000bf06100 */
[----:B------:R-:W-:Y:S05]  /*0b40*/  @P0 BRA `(.L_x_9) ;  /* 0x0000000400280947 */ /* 0x000fea0003800000 */
[----:B------:R-:W0:Y:S01]  /*0b50*/  LDC.64 R20, c[0x0][0x628] ;  /* 0x00018a00ff147b82 */ /* 0x000e220000000a00 */
[----:B------:R-:W-:Y:S02]  /*0b60*/  IMAD.MOV.U32 R8, RZ, RZ, R16 ;  /* 0x000000ffff087224 */ /* 0x000fe400078e0010 */
[----:B------:R-:W-:-:S05]  /*0b70*/  IMAD.MOV.U32 R9, RZ, RZ, R17 ;  /* 0x000000ffff097224 */ /* 0x000fca00078e0011 */
[----:B------:R-:W1:Y:S08]  /*0b80*/  LDC R0, c[0x0][0x630] ;  /* 0x00018c00ff007b82 */ /* 0x000e700000000800 */
[----:B------:R-:W2:Y:S01]  /*0b90*/  LDC.64 R26, c[0x0][0x620] ;  /* 0x00018800ff1a7b82 */ /* 0x000ea20000000a00 */
[----:B0-----:R-:W-:-:S04]  /*0ba0*/  ISETP.NE.U32.AND P0, PT, R20, RZ, PT ;  /* 0x000000ff1400720c */ /* 0x001fc80003f05070 */
[----:B------:R-:W-:-:S13]  /*0bb0*/  ISETP.NE.AND.EX P0, PT, R21, RZ, PT, P0 ;  /* 0x000000ff1500720c */ /* 0x000fda0003f05300 */
[----:B-12---:R-:W-:Y:S05]  /*0bc0*/  @!P0 BRA `(.L_x_10) ;  /* 0x0000000000288947 */ /* 0x006fea0003800000 */
[----:B------:R-:W0:Y:S02]  /*0bd0*/  LDC R13, c[0x0][0x634] ;  /* 0x00018d00ff0d7b82 */ /* 0x000e240000000800 */
[----:B0-----:R-:W-:-:S05]  /*0be0*/  IADD3 R13, P0, R16, R13, RZ ;  /* 0x0000000d100d7210 */ /* 0x001fca0007f1e0ff */
[----:B------:R-:W-:-:S04]  /*0bf0*/  IMAD.X R15, RZ, RZ, R17, P0 ;  /* 0x000000ffff0f7224 */ /* 0x000fc800000e0611 */
[----:B------:R-:W-:-:S04]  /*0c00*/  IMAD.WIDE.U32 R8, R15, R20, RZ ;  /* 0x000000140f087225 */ /* 0x000fc800078e00ff */
[----:B------:R-:W-:-:S04]  /*0c10*/  IMAD.WIDE.U32 R10, P0, R13, R21, R8 ;  /* 0x000000150d0a7225 */ /* 0x000fc80007800008 */
[----:B------:R-:W-:-:S04]  /*0c20*/  IMAD.WIDE.U32 R8, R13, R20, RZ ;  /* 0x000000140d087225 */ /* 0x000fc800078e00ff */
[----:B------:R-:W-:Y:S01]  /*0c30*/  IMAD.X R13, RZ, RZ, RZ, P0 ;  /* 0x000000ffff0d7224 */ /* 0x000fe200000e06ff */
[----:B------:R-:W-:Y:S01]  /*0c40*/  IADD3 RZ, P0, R9, R10, RZ ;  /* 0x0000000a09ff7210 */ /* 0x000fe20007f1e0ff */
[----:B------:R-:W-:-:S04]  /*0c50*/  IMAD.MOV.U32 R12, RZ, RZ, R11 ;  /* 0x000000ffff0c7224 */ /* 0x000fc800078e000b */
[----:B------:R-:W-:-:S08]  /*0c60*/  IMAD.WIDE.U32.X R8, R15, R21, R12, P0 ;  /* 0x000000150f087225 */ /* 0x000fd000000e040c */
.L_x_10:
[----:B------:R-:W0:Y:S01]  /*0c70*/  LDC.64 R20, c[0x0][0x640] ;  /* 0x00019000ff147b82 */ /* 0x000e220000000a00 */
[--C-:B------:R-:W-:Y:S01]  /*0c80*/  SHF.R.U64 R91, R8, R0, R9.reuse ;  /* 0x00000000085b7219 */ /* 0x100fe20000001209 */
[----:B------:R-:W-:Y:S01]  /*0c90*/  IMAD R28, R7, R24, R4 ;  /* 0x00000018071c7224 */ /* 0x000fe200078e0204 */
[----:B------:R-:W-:Y:S01]  /*0ca0*/  SHF.R.U32.HI R0, RZ, R0, R9 ;  /* 0x00000000ff007219 */ /* 0x000fe20000011609 */
[----:B------:R-:W-:Y:S01]  /*0cb0*/  IMAD.MOV.U32 R25, RZ, RZ, 0x1 ;  /* 0x00000001ff197424 */ /* 0x000fe200078e00ff */
[----:B------:R-:W-:-:S03]  /*0cc0*/  IADD3 R5, P0, RZ, -R91, RZ ;  /* 0x8000005bff057210 */ /* 0x000fc60007f1e0ff */
[----:B------:R-:W1:Y:S02]  /*0cd0*/  LDC R6, c[0x0][0x618] ;  /* 0x00018600ff067b82 */ /* 0x000e640000000800 */
[----:B------:R-:W-:-:S04]  /*0ce0*/  IMAD.X R9, RZ, RZ, ~R0, P0 ;  /* 0x000000ffff097224 */ /* 0x000fc800000e0e00 */
[-C--:B------:R-:W-:Y:S02]  /*0cf0*/  IMAD R0, R9, R26.reuse, RZ ;  /* 0x0000001a09007224 */ /* 0x080fe400078e02ff */
[----:B------:R-:W2:Y:S01]  /*0d00*/  LDC R11, c[0x0][0x608] ;  /* 0x00018200ff0b7b82 */ /* 0x000ea20000000800 */
[----:B------:R-:W-:-:S04]  /*0d10*/  IMAD.WIDE.U32 R8, R5, R26, R16 ;  /* 0x0000001a05087225 */ /* 0x000fc800078e0010 */
[----:B------:R-:W-:-:S03]  /*0d20*/  IMAD R5, R5, R27, R0 ;  /* 0x0000001b05057224 */ /* 0x000fc600078e0200 */
[----:B------:R-:W3:Y:S01]  /*0d30*/  LDC R12, c[0x0][0x658] ;  /* 0x00019600ff0c7b82 */ /* 0x000ee20000000800 */
[----:B0-----:R-:W-:Y:S01]  /*0d40*/  ISETP.NE.U32.AND P0, PT, R20, RZ, PT ;  /* 0x000000ff1400720c */ /* 0x001fe20003f05070 */
[----:B------:R-:W-:Y:S02]  /*0d50*/  IMAD.IADD R5, R9, 0x1, R5 ;  /* 0x0000000109057824 */ /* 0x000fe400078e0205 */
[----:B------:R-:W-:Y:S01]  /*0d60*/  IMAD.MOV.U32 R9, RZ, RZ, -0x1 ;  /* 0xffffffffff097424 */ /* 0x000fe200078e00ff */
[----:B------:R-:W-:-:S03]  /*0d70*/  ISETP.NE.AND.EX P0, PT, R21, RZ, PT, P0 ;  /* 0x000000ff1500720c */ /* 0x000fc60003f05300 */
[----:B------:R-:W0:Y:S01]  /*0d80*/  LDC R15, c[0x0][0x600] ;  /* 0x00018000ff0f7b82 */ /* 0x000e220000000800 */
[-CC-:B-1----:R-:W-:Y:S02]  /*0d90*/  SHF.R.U64 R13, R8, R6.reuse, R5.reuse ;  /* 0x00000006080d7219 */ /* 0x182fe40000001205 */
[----:B------:R-:W-:-:S05]  /*0da0*/  SHF.R.U32.HI R0, RZ, R6, R5 ;  /* 0x00000006ff007219 */ /* 0x000fca0000011605 */
[----:B------:R-:W1:Y:S01]  /*0db0*/  LDC R14, c[0x0][0x648] ;  /* 0x00019200ff0e7b82 */ /* 0x000e620000000800 */
[-CC-:B--2---:R-:W-:Y:S02]  /*0dc0*/  SHF.R.U64 R29, R13, R11.reuse, R0.reuse ;  /* 0x0000000b0d1d7219 */ /* 0x184fe40000001200 */
[----:B------:R-:W-:-:S05]  /*0dd0*/  SHF.R.U32.HI R5, RZ, R11, R0 ;  /* 0x0000000bff057219 */ /* 0x000fca0000011600 */
[----:B------:R-:W2:Y:S01]  /*0de0*/  LDC R26, c[0x0][0x638] ;  /* 0x00018e00ff1a7b82 */ /* 0x000ea20000000800 */
[-CC-:B---3--:R-:W-:Y:S02]  /*0df0*/  SHF.R.U64 R24, R29, R12.reuse, R5.reuse ;  /* 0x0000000c1d187219 */ /* 0x188fe40000001205 */
[-C--:B------:R-:W-:Y:S02]  /*0e00*/  SHF.L.U32 R0, R9, R12.reuse, RZ ;  /* 0x0000000c09007219 */ /* 0x080fe400000006ff */
[----:B------:R-:W-:Y:S01]  /*0e10*/  SHF.R.U32.HI R5, RZ, R12, R5 ;  /* 0x0000000cff057219 */ /* 0x000fe20000011605 */
[----:B------:R-:W-:Y:S01]  /*0e20*/  IMAD.MOV.U32 R4, RZ, RZ, R24 ;  /* 0x000000ffff047224 */ /* 0x000fe200078e0018 */
[----:B------:R-:W-:Y:S01]  /*0e30*/  LOP3.LUT R10, RZ, R0, RZ, 0x33, !PT ;  /* 0x00000000ff0a7212 */ /* 0x000fe200078e33ff */
[----:B------:R-:W3:Y:S01]  /*0e40*/  LDC R27, c[0x0][0x610] ;  /* 0x00018400ff1b7b82 */ /* 0x000ee20000000800 */
[----:B------:R-:W-:Y:S05]  /*0e50*/  @!P0 BRA `(.L_x_11) ;  /* 0x0000000000288947 */ /* 0x000fea0003800000 */
[----:B------:R-:W4:Y:S02]  /*0e60*/  LDC R9, c[0x0][0x64c] ;  /* 0x00019300ff097b82 */ /* 0x000f240000000800 */
[----:B----4-:R-:W-:-:S05]  /*0e70*/  IADD3 R9, P0, R24, R9, RZ ;  /* 0x0000000918097210 */ /* 0x010fca0007f1e0ff */
        /* <DEDUP_REMOVED lines=8> */
.L_x_11:
[----:B-1----:R-:W-:Y:S01]  /*0f00*/  SHF.R.U64 R4, R4, R14, R5 ;  /* 0x0000000e04047219 */ /* 0x002fe20000001205 */
[----:B0-----:R-:W-:Y:S01]  /*0f10*/  VIADD R6, R15, 0xffffffff ;  /* 0xffffffff0f067836 */ /* 0x001fe20000000000 */
[----:B------:R-:W-:Y:S02]  /*0f20*/  SHF.L.U32 R0, R25, R12, RZ ;  /* 0x0000000c19007219 */ /* 0x000fe400000006ff */
[----:B------:R-:W-:Y:S01]  /*0f30*/  LOP3.LUT R5, R29, R10, RZ, 0xc0, !PT ;  /* 0x0000000a1d057212 */ /* 0x000fe200078ec0ff */
[----:B------:R-:W-:Y:S01]  /*0f40*/  IMAD.MOV R7, RZ, RZ, -R4 ;  /* 0x000000ffff077224 */ /* 0x000fe200078e0a04 */
[----:B------:R-:W-:Y:S02]  /*0f50*/  SEL R3, R3, R28, !P1 ;  /* 0x0000001c03037207 */ /* 0x000fe40004800000 */
[----:B------:R-:W-:Y:S01]  /*0f60*/  LOP3.LUT R6, R13, R6, RZ, 0xc0, !PT ;  /* 0x000000060d067212 */ /* 0x000fe200078ec0ff */
[----:B------:R-:W-:Y:S02]  /*0f70*/  IMAD R4, R0, R4, R5 ;  /* 0x0000000400047224 */ /* 0x000fe400078e0205 */
[----:B--2---:R-:W-:-:S02]  /*0f80*/  IMAD R0, R7, R26, R24 ;  /* 0x0000001a07007224 */ /* 0x004fc400078e0218 */
[----:B---3--:R-:W-:Y:S02]  /*0f90*/  IMAD R3, R4, R27, R3 ;  /* 0x0000001b04037224 */ /* 0x008fe400078e0203 */
[----:B------:R-:W-:Y:S02]  /*0fa0*/  IMAD R92, R0, R15, R6 ;  /* 0x0000000f005c7224 */ /* 0x000fe400078e0206 */
[----:B------:R-:W-:-:S03]  /*0fb0*/  IMAD.MOV.U32 R4, RZ, RZ, 0x1 ;  /* 0x00000001ff047424 */ /* 0x000fc600078e00ff */
[----:B------:R-:W-:Y:S02]  /*0fc0*/  SEL R93, R92, R3, !P1 ;  /* 0x000000035c5d7207 */ /* 0x000fe40004800000 */
[----:B------:R-:W-:Y:S02]  /*0fd0*/  PRMT R0, R4, 0x7610, R0 ;  /* 0x0000761004007816 */ /* 0x000fe40000000000 */
[----:B------:R-:W-:-:S07]  /*0fe0*/  SEL R92, R3, R92, !P1 ;  /* 0x0000005c035c7207 */ /* 0x000fce0004800000 */
.L_x_9:
[----:B------:R-:W-:-:S08]  /*0ff0*/  NOP ;  /* 0x0000000000007918 */ /* 0x000fd00000000000 */
[----:B------:R-:W0:Y:S02]  /*1000*/  USETMAXREG.TRY_ALLOC.CTAPOOL UP0, 0xe8 ;  /* 0x000000e8000079c8 */ /* 0x000e240008000600 */
[----:B0-----:R-:W-:-:S13]  /*1010*/  PLOP3.LUT P0, PT, PT, PT, UP0, 0x80, 0x0 ;  /* 0x000000000000781c */ /* 0x001fda0003f0f008 */
[----:B------:R-:W-:Y:S05]  /*1020*/  @!P0 BRA `(.L_x_9) ;  /* 0xfffffffc00f08947 */ /* 0x000fea000383ffff */
[----:B------:R-:W-:Y:S01]  /*1030*/  ULDC.64 UR4, c[0x0][0x598] ;  /* 0x0001660000047ab9 */ /* 0x000fe20000000a00 */
[----:B------:R-:W-:Y:S01]  /*1040*/  ULDC.64 UR36, c[0x0][0x208] ;  /* 0x0000820000247ab9 */ /* 0x000fe20000000a00 */
[----:B------:R-:W-:-:S04]  /*1050*/  ISETP.NE.U32.AND P0, PT, RZ, UR4, PT ;  /* 0x00000004ff007c0c */ /* 0x000fc8000bf05070 */
[----:B------:R-:W-:-:S13]  /*1060*/  ISETP.NE.AND.EX P0, PT, RZ, UR5, PT, P0 ;  /* 0x00000005ff007c0c */ /* 0x000fda000bf05300 */
[----:B------:R-:W-:Y:S05]  /*1070*/  @!P0 BRA `(.L_x_12) ;  /* 0x00000000001c8947 */ /* 0x000fea0003800000 */
[----:B------:R-:W0:Y:S02]  /*1080*/  LDC.64 R4, c[0x0][0x598] ;  /* 0x00016600ff047b82 */ /* 0x000e240000000a00 */
[----:B0-----:R-:W2:Y:S02]  /*1090*/  LDG.E.64 R4, desc[UR36][R4.64] ;  /* 0x0000002404047981 */ /* 0x001ea4000c1e1b00 */
[----:B--2---:R-:W-:-:S04]  /*10a0*/  ISETP.NE.U32.AND P0, PT, R4, RZ, PT ;  /* 0x000000ff0400720c */ /* 0x004fc80003f05070 */
[----:B------:R-:W-:-:S13]  /*10b0*/  ISETP.NE.AND.EX P0, PT, R5, RZ, PT, P0 ;  /* 0x000000ff0500720c */ /* 0x000fda0003f05300 */
[----:B------:R-:W-:Y:S05]  /*10c0*/  @!P0 BRA `(.L_x_12) ;  /* 0x0000000000088947 */ /* 0x000fea0003800000 */
[----:B------:R0:W5:Y:S01]  /*10d0*/  LD.E R88, desc[UR36][R4.64] ;  /* 0x0000002404587980 */ /* 0x000162000c101900 */
[----:B------:R-:W-:Y:S05]  /*10e0*/  BRA `(.L_x_13) ;  /* 0x0000000000247947 */ /* 0x000fea0003800000 */
.L_x_12:
[----:B------:R-:W-:Y:S02]  /*10f0*/  ULDC.64 UR4, c[0x0][0x588] ;  /* 0x0001620000047ab9 */ /* 0x000fe40000000a00 */
[----:B------:R-:W-:-:S04]  /*1100*/  ISETP.NE.U32.AND P0, PT, RZ, UR4, PT ;  /* 0x00000004ff007c0c */ /* 0x000fc8000bf05070 */
[----:B------:R-:W-:-:S13]  /*1110*/  ISETP.NE.AND.EX P0, PT, RZ, UR5, PT, P0 ;  /* 0x00000005ff007c0c */ /* 0x000fda000bf05300 */
[----:B------:R-:W-:Y:S05]  /*1120*/  @!P0 BRA `(.L_x_14) ;  /* 0x00000000000c8947 */ /* 0x000fea0003800000 */
[----:B------:R-:W0:Y:S02]  /*1130*/  LDC.64 R88, c[0x0][0x588] ;  /* 0x00016200ff587b82 */ /* 0x000e240000000a00 */
[----:B0-----:R1:W5:Y:S01]  /*1140*/  LDG.E R88, desc[UR36][R88.64] ;  /* 0x0000002458587981 */ /* 0x001362000c1e1900 */
[----:B------:R-:W-:Y:S05]  /*1150*/  BRA `(.L_x_13) ;  /* 0x0000000000087947 */ /* 0x000fea0003800000 */
.L_x_14:
[----:B------:R-:W-:Y:S02]  /*1160*/  ULDC UR4, c[0x0][0x580] ;  /* 0x0001600000047ab9 */ /* 0x000fe40000000800 */
[----:B------:R-:W-:-:S07]  /*1170*/  IMAD.U32 R88, RZ, RZ, UR4 ;  /* 0x00000004ff587e24 */ /* 0x000fce000f8e00ff */
.L_x_13:
[----:B------:R-:W-:Y:S02]  /*1180*/  ULDC.64 UR4, c[0x0][0x5a0] ;  /* 0x0001680000047ab9 */ /* 0x000fe40000000a00 */
[----:B------:R-:W-:-:S04]  /*1190*/  ISETP.NE.U32.AND P0, PT, RZ, UR4, PT ;  /* 0x00000004ff007c0c */ /* 0x000fc8000bf05070 */
[----:B------:R-:W-:-:S13]  /*11a0*/  ISETP.NE.AND.EX P0, PT, RZ, UR5, PT, P0 ;  /* 0x00000005ff007c0c */ /* 0x000fda000bf05300 */
[----:B------:R-:W-:Y:S05]  /*11b0*/  @!P0 BRA `(.L_x_15) ;  /* 0x00000000001c8947 */ /* 0x000fea0003800000 */
[----:B0-----:R-:W0:Y:S02]  /*11c0*/  LDC.64 R4, c[0x0][0x5a0] ;  /* 0x00016800ff047b82 */ /* 0x001e240000000a00 */
[----:B0-----:R-:W2:Y:S02]  /*11d0*/  LDG.E.64 R4, desc[UR36][R4.64] ;  /* 0x0000002404047981 */ /* 0x001ea4000c1e1b00 */
[----:B--2---:R-:W-:-:S04]  /*11e0*/  ISETP.NE.U32.AND P0, PT, R4, RZ, PT ;  /* 0x000000ff0400720c */ /* 0x004fc80003f05070 */
[----:B------:R-:W-:-:S13]  /*11f0*/  ISETP.NE.AND.EX P0, PT, R5, RZ, PT, P0 ;  /* 0x000000ff0500720c */ /* 0x000fda0003f05300 */
[----:B------:R-:W-:Y:S05]  /*1200*/  @!P0 BRA `(.L_x_15) ;  /* 0x0000000000088947 */ /* 0x000fea0003800000 */
[----:B-1----:R0:W5:Y:S01]  /*1210*/  LD.E R89, desc[UR36][R4.64] ;  /* 0x0000002404597980 */ /* 0x002162000c101900 */
[----:B------:R-:W-:Y:S05]  /*1220*/  BRA `(.L_x_16) ;  /* 0x0000000000247947 */ /* 0x000fea0003800000 */
.L_x_15:
[----:B------:R-:W-:Y:S02]  /*1230*/  ULDC.64 UR4, c[0x0][0x590] ;  /* 0x0001640000047ab9 */ /* 0x000fe40000000a00 */
[----:B------:R-:W-:-:S04]  /*1240*/  ISETP.NE.U32.AND P0, PT, RZ, UR4, PT ;  /* 0x00000004ff007c0c */ /* 0x000fc8000bf05070 */
[----:B------:R-:W-:-:S13]  /*1250*/  ISETP.NE.AND.EX P0, PT, RZ, UR5, PT, P0 ;  /* 0x00000005ff007c0c */ /* 0x000fda000bf05300 */
[----:B------:R-:W-:Y:S05]  /*1260*/  @!P0 BRA `(.L_x_17) ;  /* 0x00000000000c8947 */ /* 0x000fea0003800000 */
[----:B0-----:R-:W1:Y:S02]  /*1270*/  LDC.64 R4, c[0x0][0x590] ;  /* 0x00016400ff047b82 */ /* 0x001e640000000a00 */
[----:B-1----:R1:W5:Y:S01]  /*1280*/  LDG.E R89, desc[UR36][R4.64] ;  /* 0x0000002404597981 */ /* 0x002362000c1e1900 */
[----:B------:R-:W-:Y:S05]  /*1290*/  BRA `(.L_x_16) ;  /* 0x0000000000087947 */ /* 0x000fea0003800000 */
.L_x_17:
[----:B------:R-:W-:Y:S02]  /*12a0*/  ULDC UR4, c[0x0][0x584] ;  /* 0x0001610000047ab9 */ /* 0x000fe40000000800 */
[----:B-1----:R-:W-:-:S07]  /*12b0*/  IMAD.U32 R89, RZ, RZ, UR4 ;  /* 0x00000004ff597e24 */ /* 0x002fce000f8e00ff */
.L_x_16:
[----:B------:R-:W-:-:S13]  /*12c0*/  LOP3.LUT P0, RZ, R0, 0xff, RZ, 0xc0, !PT ;  /* 0x000000ff00ff7812 */ /* 0x000fda000780c0ff */
[----:B------:R-:W-:Y:S05]  /*12d0*/  @!P0 EXIT ;  /* 0x000000000000894d */ /* 0x000fea0003800000 */
[----:B------:R-:W-:Y:S01]  /*12e0*/  ULDC UR4, c[0x0][0x28c] ;  /* 0x0000a30000047ab9 */ /* 0x000fe20000000800 */
[----:B------:R-:W-:Y:S01]  /*12f0*/  LOP3.LUT R90, R19, 0x1, RZ, 0xfc, !PT ;  /* 0x00000001135a7812 */ /* 0x000fe200078efcff */
[----:B------:R-:W-:Y:S01]  /*1300*/  UIADD3 UR4, UR4, 0x1f, URZ ;  /* 0x0000001f04047890 */ /* 0x000fe2000fffe03f */
[----:B------:R-:W-:Y:S01]  /*1310*/  UMOV UR38, URZ ;  /* 0x0000003f00267c82 */ /* 0x000fe20008000000 */
[----:B------:R-:W-:Y:S02]  /*1320*/  UMOV UR39, URZ ;  /* 0x0000003f00277c82 */ /* 0x000fe40008000000 */
[----:B------:R-:W-:-:S04]  /*1330*/  USHF.R.S32.HI UR5, URZ, 0x1f, UR4 ;  /* 0x0000001f3f057899 */ /* 0x000fc80008011404 */
[----:B------:R-:W-:-:S04]  /*1340*/  ULEA.HI UR5, UR5, UR4, URZ, 0x5 ;  /* 0x0000000405057291 */ /* 0x000fc8000f8f283f */
[----:B------:R-:W-:-:S12]  /*1350*/  USHF.R.S32.HI UR40, URZ, 0x5, UR5 ;  /* 0x000000053f287899 */ /* 0x000fd80008011405 */
.L_x_165:
[----:B------:R-:W-:Y:S01]  /*1360*/  LOP3.LUT R0, R18, 0x80, RZ, 0xc0, !PT ;  /* 0x0000008012007812 */ /* 0x000fe200078ec0ff */
[----:B--2---:R-:W2:Y:S01]  /*1370*/  S2UR UR7, SR_CgaCtaId ;  /* 0x00000000000779c3 */ /* 0x004ea20000008800 */
[----:B------:R-:W-:Y:S02]  /*1380*/  UMOV UR6, 0x400 ;  /* 0x0000040000067882 */ /* 0x000fe40000000000 */
[----:B------:R-:W-:-:S06]  /*1390*/  SHF.R.U32.HI R0, RZ, 0x7, R0 ;  /* 0x00000007ff007819 */ /* 0x000fcc0000011600 */
[----:B---3--:R-:W3:Y:S01]  /*13a0*/  SHFL.IDX PT, R0, R0, RZ, 0x1f ;  /* 0x00001fff00007589 */ /* 0x008ee200000e0000 */
[----:B--2---:R-:W-:Y:S01]  /*13b0*/  ULEA UR6, UR7, UR6, 0x18 ;  /* 0x0000000607067291 */ /* 0x004fe2000f8ec03f */
[----:B---3--:R-:W-:-:S13]  /*13c0*/  R2UR UR4, R0 ;  /* 0x00000000000472ca */ /* 0x008fda00000e0000 */
[----:B------:R-:W-:-:S04]  /*13d0*/  ULEA.HI UR5, UR4, UR4, URZ, 0x1 ;  /* 0x0000000404057291 */ /* 0x000fc8000f8f083f */
[----:B------:R-:W-:-:S04]  /*13e0*/  ULOP3.LUT UR5, UR5, 0xffffe, URZ, 0xc0, !UPT ;  /* 0x000ffffe05057892 */ /* 0x000fc8000f8ec03f */
[----:B------:R-:W-:-:S03]  /*13f0*/  UIADD3 UR5, UR4, -UR5, URZ ;  /* 0x8000000504057290 */ /* 0x000fc6000fffe03f */
[----:B------:R-:W-:Y:S01]  /*1400*/  ULDC UR4, c[0x0][0x28c] ;  /* 0x0000a30000047ab9 */ /* 0x000fe20000000800 */
[----:B------:R-:W-:Y:S01]  /*1410*/  ULEA UR5, UR5, UR6, 0xc ;  /* 0x0000000605057291 */ /* 0x000fe2000f8e603f */
[----:B------:R-:W-:-:S03]  /*1420*/  ISETP.LT.AND P0, PT, RZ, UR4, PT ;  /* 0x00000004ff007c0c */ /* 0x000fc6000bf01270 */
[----:B------:R-:W-:-:S04]  /*1430*/  UIADD3 UR5, UR5, 0x200, URZ ;  /* 0x0000020005057890 */ /* 0x000fc8000fffe03f */
[----:B------:R-:W-:-:S04]  /*1440*/  USHF.R.U32.HI UR5, URZ, 0x4, UR5 ;  /* 0x000000043f057899 */ /* 0x000fc80008011605 */
[----:B------:R-:W-:Y:S02]  /*1450*/  ULOP3.LUT UR41, UR5, 0x3fff, URZ, 0xc0, !UPT ;  /* 0x00003fff05297892 */ /* 0x000fe4000f8ec03f */
[----:B01---5:R-:W-:Y:S10]  /*1460*/  @P0 BRA `(.L_x_18) ;  /* 0x0000000000400947 */ /* 0x023ff40003800000 */
[----:B------:R-:W-:Y:S01]  /*1470*/  MOV R0, 0x0 ;  /* 0x0000000000007802 */ /* 0x000fe20000000f00 */
[----:B------:R-:W-:Y:S01]  /*1480*/  ULDC.64 UR4, c[0x4][0x68] ;  /* 0x01001a0000047ab9 */ /* 0x000fe20000000a00 */
[----:B------:R-:W-:Y:S01]  /*1490*/  ULDC.64 UR6, c[0x4][0x8] ;  /* 0x0100020000067ab9 */ /* 0x000fe20000000a00 */
[----:B01----:R-:W-:Y:S01]  /*14a0*/  IMAD.U32 R4, RZ, RZ, UR4 ;  /* 0x00000004ff047e24 */ /* 0x003fe2000f8e00ff */
[----:B------:R0:W1:Y:S01]  /*14b0*/  LDC.64 R14, c[0x4][R0] ;  /* 0x01000000000e7b82 */ /* 0x0000620000000a00 */
[----:B------:R-:W-:Y:S01]  /*14c0*/  IMAD.U32 R5, RZ, RZ, UR5 ;  /* 0x00000005ff057e24 */ /* 0x000fe2000f8e00ff */
[----:B------:R-:W-:Y:S01]  /*14d0*/  ULDC.64 UR4, c[0x4][0x70] ;  /* 0x01001c0000047ab9 */ /* 0x000fe20000000a00 */
[----:B------:R-:W-:Y:S02]  /*14e0*/  IMAD.U32 R10, RZ, RZ, UR6 ;  /* 0x00000006ff0a7e24 */ /* 0x000fe4000f8e00ff */
[----:B------:R-:W-:Y:S02]  /*14f0*/  IMAD.U32 R6, RZ, RZ, UR4 ;  /* 0x00000004ff067e24 */ /* 0x000fe4000f8e00ff */
[----:B------:R-:W-:-:S02]  /*1500*/  IMAD.U32 R7, RZ, RZ, UR5 ;  /* 0x00000005ff077e24 */ /* 0x000fc4000f8e00ff */
[----:B------:R-:W-:Y:S02]  /*1510*/  IMAD.U32 R11, RZ, RZ, UR7 ;  /* 0x00000007ff0b7e24 */ /* 0x000fe4000f8e00ff */
[----:B------:R-:W-:Y:S02]  /*1520*/  IMAD.MOV.U32 R8, RZ, RZ, 0x1e1 ;  /* 0x000001e1ff087424 */ /* 0x000fe400078e00ff */
[----:B------:R-:W-:Y:S02]  /*1530*/  IMAD.MOV.U32 R12, RZ, RZ, 0x1 ;  /* 0x00000001ff0c7424 */ /* 0x000fe400078e00ff */
[----:B0-----:R-:W-:-:S07]  /*1540*/  IMAD.MOV.U32 R13, RZ, RZ, RZ ;  /* 0x000000ffff0d7224 */ /* 0x001fce00078e00ff */
[----:B------:R-:W-:-:S07]  /*1550*/  LEPC R20, `(.L_x_18) ;  /* 0x000000001014794e */ /* 0x000fce0000000000 */
[----:B-1---5:R-:W-:Y:S05]  /*1560*/  CALL.ABS.NOINC R14 ;  /* 0x000000000e007343 */ /* 0x022fea0003c00000 */
.L_x_18:
[----:B------:R-:W-:-:S13]  /*1570*/  ISETP.NE.AND P0, PT, R90, 0x3, PT ;  /* 0x000000035a00780c */ /* 0x000fda0003f05270 */
[----:B------:R-:W-:Y:S05]  /*1580*/  @!P0 BRA `(.L_x_19) ;  /* 0x0000000000048947 */ /* 0x000fea0003800000 */
[----:B------:R-:W-:Y:S01]  /*1590*/  BPT.TRAP 0x1 ;  /* 0x000000040000795c */ /* 0x000fe20000300000 */
.L_x_19:
[----:B------:R-:W2:Y:S01]  /*15a0*/  S2UR UR5, SR_CgaCtaId ;  /* 0x00000000000579c3 */ /* 0x000ea20000008800 */
[----:B------:R-:W-:Y:S01]  /*15b0*/  UMOV UR4, 0x400 ;  /* 0x0000040000047882 */ /* 0x000fe20000000000 */
[----:B------:R-:W-:Y:S02]  /*15c0*/  IMAD.U32 R0, RZ, RZ, UR38 ;  /* 0x00000026ff007e24 */ /* 0x000fe4000f8e00ff */
[----:B------:R-:W-:-:S03]  /*15d0*/  IMAD.U32 R3, RZ, RZ, UR39 ;  /* 0x00000027ff037e24 */ /* 0x000fc6000f8e00ff */
[----:B------:R-:W-:Y:S01]  /*15e0*/  SHF.L.U32 R0, R0, 0x1f, RZ ;  /* 0x0000001f00007819 */ /* 0x000fe200000006ff */
[----:B--2---:R-:W-:-:S06]  /*15f0*/  ULEA UR4, UR5, UR4, 0x18 ;  /* 0x0000000405047291 */ /* 0x004fcc000f8ec03f */
[----:B------:R-:W-:-:S04]  /*1600*/  IMAD.U32 R6, RZ, RZ, UR4 ;  /* 0x00000004ff067e24 */ /* 0x000fc8000f8e00ff */
[----:B------:R-:W-:-:S04]  /*1610*/  IMAD R3, R3, 0x8, R6 ;  /* 0x0000000803037824 */ /* 0x000fc800078e0206 */
[----:B------:R2:W3:Y:S01]  /*1620*/  SYNCS.PHASECHK.TRANS64.TRYWAIT P1, [R3+URZ], R0 ;  /* 0x00000000030075a7 */ /* 0x0004e2000802017f */
[----:B------:R-:W-:Y:S05]  /*1630*/  @!P0 BRA `(.L_x_20) ;  /* 0x0000000000048947 */ /* 0x000fea0003800000 */
[----:B------:R-:W-:Y:S01]  /*1640*/  BPT.TRAP 0x1 ;  /* 0x000000040000795c */ /* 0x000fe20000300000 */
.L_x_20:
[----:B---3--:R-:W-:Y:S05]  /*1650*/  @P1 BRA `(.L_x_21) ;  /* 0x0000000000081947 */ /* 0x008fea0003800000 */
[----:B------:R-:W3:Y:S02]  /*1660*/  SYNCS.PHASECHK.TRANS64.TRYWAIT P1, [R3+URZ], R0 ;  /* 0x00000000030075a7 */ /* 0x000ee4000802017f */
[----:B---3--:R-:W-:Y:S05]  /*1670*/  @!P1 BRA `(.L_x_22) ;  /* 0x0000006c00089947 */ /* 0x008fea0003800000 */
.L_x_21:
[----:B------:R-:W-:-:S04]  /*1680*/  UISETP.LT.AND UP0, UPT, UR40, 0x1, UPT ;  /* 0x000000012800788c */ /* 0x000fc8000bf01270 */
[----:B------:R-:W-:-:S06]  /*1690*/  USEL UR4, UR40, 0x1, UP0 ;  /* 0x0000000128047887 */ /* 0x000fcc0008000000 */
[----:B--23--:R-:W-:Y:S01]  /*16a0*/  IMAD.U32 R0, RZ, RZ, UR4 ;  /* 0x00000004ff007e24 */ /* 0x00cfe2000f8e00ff */
[----:B------:R-:W-:Y:S05]  /*16b0*/  WARPSYNC.ALL ;  /* 0x0000000000007948 */ /* 0x000fea0003800000 */
[----:B------:R-:W-:-:S04]  /*16c0*/  IADD3 R0, -R0, UR40, RZ ;  /* 0x0000002800007c10 */ /* 0x000fc8000fffe1ff */
[----:B------:R-:W-:Y:S02]  /*16d0*/  ISETP.GE.AND P1, PT, R0, 0x1, PT ;  /* 0x000000010000780c */ /* 0x000fe40003f26270 */
[----:B------:R-:W-:Y:S01]  /*16e0*/  R2UR UR4, R6 ;  /* 0x00000000060472ca */ /* 0x000fe200000e0000 */
[----:B------:R-:W-:Y:S01]  /*16f0*/  ULOP3.LUT UR41, UR41, 0x10000, URZ, 0xfc, !UPT ;  /* 0x0001000029297892 */ /* 0x000fe2000f8efc3f */
[----:B------:R-:W-:Y:S01]  /*1700*/  WARPGROUP.ARRIVE ;  /* 0x00000000000079c5 */ /* 0x000fe20000000000 */
[----:B------:R-:W-:Y:S01]  /*1710*/  UMOV UR5, 0x80000020 ;  /* 0x8000002000057882 */ /* 0x000fe20000000000 */
[----:B------:R-:W-:-:S09]  /*1720*/  UMOV UR7, 0x80000020 ;  /* 0x8000002000077882 */ /* 0x000fd20000000000 */
[----:B------:R-:W-:-:S04]  /*1730*/  UIADD3 UR4, UR4, 0x1c200, URZ ;  /* 0x0001c20004047890 */ /* 0x000fc8000fffe03f */
[----:B------:R-:W-:-:S04]  /*1740*/  USHF.R.U32.HI UR4, URZ, 0x4, UR4 ;  /* 0x000000043f047899 */ /* 0x000fc80008011604 */
[----:B------:R-:W-:-:S04]  /*1750*/  ULOP3.LUT UR4, UR4, 0x3fff, URZ, 0xc0, !UPT ;  /* 0x00003fff04047892 */ /* 0x000fc8000f8ec03f */
[----:B------:R-:W-:Y:S02]  /*1760*/  ULOP3.LUT UR9, UR4, 0x10000, URZ, 0xfc, !UPT ;  /* 0x0001000004097892 */ /* 0x000fe4000f8efc3f */
[----:B------:R-:W-:Y:S02]  /*1770*/  ULEA UR4, UR39, UR41, 0x9 ;  /* 0x0000002927047291 */ /* 0x000fe4000f8e483f */
[----:B------:R-:W-:-:S09]  /*1780*/  ULEA UR6, UR39, UR9, 0x9 ;  /* 0x0000000927067291 */ /* 0x000fd2000f8e483f */
[----:B------:R-:W-:Y:S01]  /*1790*/  HGMMA.64x128x16.F32.BF16 R24, gdesc[UR4], RZ, !UPT, gsb0 ;  /* 0x01e00000041879f0 */ /* 0x000fe2000c0018ff */
[----:B------:R-:W-:Y:S02]  /*17a0*/  UIADD3 UR4, UR4, 0x2, URZ ;  /* 0x0000000204047890 */ /* 0x000fe4000fffe03f */
[----:B------:R-:W-:Y:S01]  /*17b0*/  UIADD3 UR6, UR6, 0x2, URZ ;  /* 0x0000000206067890 */ /* 0x000fe2000fffe03f */
[----:B------:R-:W-:Y:S01]  /*17c0*/  UMOV UR5, 0x80000020 ;  /* 0x8000002000057882 */ /* 0x000fe20000000000 */
[----:B------:R-:W-:Y:S01]  /*17d0*/  UMOV UR7, 0x80000020 ;  /* 0x8000002000077882 */ /* 0x000fe20000000000 */
[----:B------:R-:W-:Y:S02]  /*17e0*/  WARPGROUP.DEPBAR.LE gsb0, 0x0 ;  /* 0x00008000000079c5 */ /* 0x000fe40000010000 */
[----:B------:R-:W-:-:S06]  /*17f0*/  WARPGROUP.ARRIVE ;  /* 0x00000000000079c5 */ /* 0x000fcc0000000000 */
[----:B------:R-:W-:Y:S03]  /*1800*/  HGMMA.64x128x16.F32.BF16 R24, gdesc[UR4], R24, gsb0 ;  /* 0x01e00000041879f0 */ /* 0x000fe60008001818 */
[----:B------:R-:W-:Y:S02]  /*1810*/  WARPGROUP.DEPBAR.LE gsb0, 0x0 ;  /* 0x00008000000079c5 */ /* 0x000fe40000010000 */
[----:B------:R-:W-:Y:S05]  /*1820*/  @!P1 BRA `(.L_x_23) ;  /* 0x0000000000e49947 */ /* 0x000fea0003800000 */
[----:B------:R-:W-:Y:S02]  /*1830*/  UIADD3 UR4, UR39, 0x1, URZ ;  /* 0x0000000127047890 */ /* 0x000fe4000fffe03f */
[----:B------:R-:W-:Y:S02]  /*1840*/  IMAD.U32 R3, RZ, RZ, UR39 ;  /* 0x00000027ff037e24 */ /* 0x000fe4000f8e00ff */
[----:B------:R-:W-:-:S04]  /*1850*/  UISETP.NE.AND UP0, UPT, UR4, 0xe, UPT ;  /* 0x0000000e0400788c */ /* 0x000fc8000bf05270 */
[----:B------:R-:W-:Y:S02]  /*1860*/  USEL UR5, URZ, 0x1, UP0 ;  /* 0x000000013f057887 */ /* 0x000fe40008000000 */
[----:B------:R-:W-:Y:S02]  /*1870*/  USEL UR8, UR4, URZ, UP0 ;  /* 0x0000003f04087287 */ /* 0x000fe40008000000 */
[----:B------:R-:W-:-:S06]  /*1880*/  ULOP3.LUT UR5, UR38, UR5, URZ, 0x3c, !UPT ;  /* 0x0000000526057292 */ /* 0x000fcc000f8e3c3f */
[----:B------:R-:W-:-:S07]  /*1890*/  IMAD.U32 R7, RZ, RZ, UR5 ;  /* 0x00000005ff077e24 */ /* 0x000fce000f8e00ff */
.L_x_30:
[----:B------:R-:W-:Y:S05]  /*18a0*/  @!P0 BRA `(.L_x_24) ;  /* 0x0000000000048947 */ /* 0x000fea0003800000 */
[----:B------:R-:W-:Y:S01]  /*18b0*/  BPT.TRAP 0x1 ;  /* 0x000000040000795c */ /* 0x000fe20000300000 */
.L_x_24:
[----:B------:R-:W2:Y:S01]  /*18c0*/  S2UR UR5, SR_CgaCtaId ;  /* 0x00000000000579c3 */ /* 0x000ea20000008800 */
[----:B------:R-:W-:Y:S01]  /*18d0*/  UMOV UR4, 0x400 ;  /* 0x0000040000047882 */ /* 0x000fe20000000000 */
[----:B01----:R-:W-:Y:S01]  /*18e0*/  IMAD.U32 R5, RZ, RZ, UR8 ;  /* 0x00000008ff057e24 */ /* 0x003fe2000f8e00ff */
[----:B------:R-:W-:Y:S01]  /*18f0*/  SHF.L.U32 R4, R7, 0x1f, RZ ;  /* 0x0000001f07047819 */ /* 0x000fe200000006ff */
[----:B--2---:R-:W-:-:S06]  /*1900*/  ULEA UR4, UR5, UR4, 0x18 ;  /* 0x0000000405047291 */ /* 0x004fcc000f8ec03f */
[----:B------:R-:W-:-:S04]  /*1910*/  IMAD.U32 R6, RZ, RZ, UR4 ;  /* 0x00000004ff067e24 */ /* 0x000fc8000f8e00ff */
[----:B------:R-:W-:-:S04]  /*1920*/  IMAD R5, R5, 0x8, R6 ;  /* 0x0000000805057824 */ /* 0x000fc800078e0206 */
[----:B------:R0:W1:Y:S01]  /*1930*/  SYNCS.PHASECHK.TRANS64.TRYWAIT P1, [R5+URZ], R4 ;  /* 0x00000004050075a7 */ /* 0x000062000802017f */
[----:B------:R-:W-:Y:S05]  /*1940*/  @!P0 BRA `(.L_x_25) ;  /* 0x0000000000048947 */ /* 0x000fea0003800000 */
[----:B------:R-:W-:Y:S01]  /*1950*/  BPT.TRAP 0x1 ;  /* 0x000000040000795c */ /* 0x000fe20000300000 */
.L_x_25:
[----:B-1----:R-:W-:Y:S05]  /*1960*/  @P1 BRA `(.L_x_26) ;  /* 0x0000000000081947 */ /* 0x002fea0003800000 */
[----:B------:R-:W1:Y:S02]  /*1970*/  SYNCS.PHASECHK.TRANS64.TRYWAIT P1, [R5+URZ], R4 ;  /* 0x00000004050075a7 */ /* 0x000e64000802017f */
[----:B-1----:R-:W-:Y:S05]  /*1980*/  @!P1 BRA `(.L_x_27) ;  /* 0x0000006800589947 */ /* 0x002fea0003800000 */
.L_x_26:
[----:B------:R-:W-:Y:S01]  /*1990*/  ULEA UR4, UR8, UR41, 0x9 ;  /* 0x0000002908047291 */ /* 0x000fe2000f8e483f */
[----:B------:R-:W-:Y:S01]  /*19a0*/  WARPGROUP.ARRIVE ;  /* 0x00000000000079c5 */ /* 0x000fe20000000000 */
[----:B------:R-:W-:Y:S01]  /*19b0*/  ULEA UR6, UR8, UR9, 0x9 ;  /* 0x0000000908067291 */ /* 0x000fe2000f8e483f */
[----:B------:R-:W-:Y:S01]  /*19c0*/  UMOV UR5, 0x80000020 ;  /* 0x8000002000057882 */ /* 0x000fe20000000000 */
[----:B------:R-:W-:-:S07]  /*19d0*/  UMOV UR7, 0x80000020 ;  /* 0x8000002000077882 */ /* 0x000fce0000000000 */
[----:B------:R-:W-:Y:S01]  /*19e0*/  HGMMA.64x128x16.F32.BF16 R24, gdesc[UR4], R24, gsb0 ;  /* 0x01e00000041879f0 */ /* 0x000fe20008001818 */
        /* <DEDUP_REMOVED lines=9> */
[----:B------:R-:W-:Y:S01]  /*1a80*/  BPT.TRAP 0x1 ;  /* 0x000000040000795c */ /* 0x000fe20000300000 */
.L_x_28:
[----:B------:R-:W-:-:S13]  /*1a90*/  ISETP.NE.AND P1, PT, R22, RZ, PT ;  /* 0x000000ff1600720c */ /* 0x000fda0003f25270 */
[----:B01----:R-:W-:-:S04]  /*1aa0*/  @P1 IMAD R4, R3, 0x8, R6 ;  /* 0x0000000803041824 */ /* 0x003fc800078e0206 */
[----:B------:R-:W-:-:S05]  /*1ab0*/  @P1 VIADD R4, R4, 0x70 ;  /* 0x0000007004041836 */ /* 0x000fca0000000000 */
[----:B------:R-:W-:-:S04]  /*1ac0*/  @P1 PRMT R4, R23, 0x654, R4 ;  /* 0x0000065417041816 */ /* 0x000fc80000000004 */
[----:B------:R0:W-:Y:S01]  /*1ad0*/  @P1 SYNCS.ARRIVE.TRANS64.RED.A1T0 RZ, [R4+URZ], RZ ;  /* 0x000000ff04ff19a7 */ /* 0x0001e2000810043f */
[----:B------:R-:W-:-:S13]  /*1ae0*/  ISETP.GT.U32.AND P1, PT, R19, 0x1, PT ;  /* 0x000000011300780c */ /* 0x000fda0003f24070 */
[----:B0-----:R-:W-:Y:S05]  /*1af0*/  @P1 BRA `(.L_x_29) ;  /* 0x0000000000041947 */ /* 0x001fea0003800000 */
[----:B------:R-:W-:Y:S01]  /*1b00*/  BPT.TRAP 0x1 ;  /* 0x000000040000795c */ /* 0x000fe20000300000 */
.L_x_29:
[----:B------:R-:W-:Y:S01]  /*1b10*/  UIADD3 UR8, UR8, 0x1, URZ ;  /* 0x0000000108087890 */ /* 0x000fe2000fffe03f */
[C---:B------:R-:W-:Y:S01]  /*1b20*/  ISETP.GT.AND P2, PT, R0.reuse, 0x1, PT ;  /* 0x000000010000780c */ /* 0x040fe20003f44270 */
[----:B------:R-:W-:Y:S02]  /*1b30*/  VIADD R3, R3, 0x1 ;  /* 0x0000000103037836 */ /* 0x000fe40000000000 */
[----:B------:R-:W-:Y:S01]  /*1b40*/  UISETP.NE.AND UP0, UPT, UR8, 0xe, UPT ;  /* 0x0000000e0800788c */ /* 0x000fe2000bf05270 */
[----:B------:R-:W-:Y:S02]  /*1b50*/  VIADD R0, R0, 0xffffffff ;  /* 0xffffffff00007836 */ /* 0x000fe40000000000 */
[C---:B------:R-:W-:Y:S01]  /*1b60*/  ISETP.NE.AND P1, PT, R3.reuse, 0xe, PT ;  /* 0x0000000e0300780c */ /* 0x040fe20003f25270 */
[----:B------:R-:W-:Y:S02]  /*1b70*/  USEL UR4, URZ, 0x1, UP0 ;  /* 0x000000013f047887 */ /* 0x000fe40008000000 */
[----:B------:R-:W-:Y:S01]  /*1b80*/  USEL UR8, UR8, URZ, UP0 ;  /* 0x0000003f08087287 */ /* 0x000fe20008000000 */
[----:B------:R-:W-:-:S03]  /*1b90*/  SEL R3, R3, RZ, P1 ;  /* 0x000000ff03037207 */ /* 0x000fc60000800000 */
[----:B------:R-:W-:Y:S01]  /*1ba0*/  LOP3.LUT R7, R7, UR4, RZ, 0x3c, !PT ;  /* 0x0000000407077c12 */ /* 0x000fe2000f8e3cff */
[----:B------:R-:W-:Y:S07]  /*1bb0*/  @P2 BRA `(.L_x_30) ;  /* 0xfffffffc00382947 */ /* 0x000fee000383ffff */
.L_x_23:
[----:B------:R-:W2:Y:S02]  /*1bc0*/  LDC R0, c[0x0][0x28c] ;  /* 0x0000a300ff007b82 */ /* 0x000ea40000000800 */
[----:B--2---:R-:W-:-:S13]  /*1bd0*/  ISETP.GE.AND P1, PT, R0, 0x1, PT ;  /* 0x000000010000780c */ /* 0x004fda0003f26270 */
[----:B------:R-:W-:Y:S05]  /*1be0*/  @!P1 BRA `(.L_x_31) ;  /* 0x0000000000549947 */ /* 0x000fea0003800000 */
[----:B------:R-:W-:Y:S05]  /*1bf0*/  @!P0 BRA `(.L_x_32) ;  /* 0x0000000000048947 */ /* 0x000fea0003800000 */
[----:B------:R-:W-:Y:S01]  /*1c00*/  BPT.TRAP 0x1 ;  /* 0x000000040000795c */ /* 0x000fe20000300000 */
.L_x_32:
[----:B------:R-:W-:Y:S01]  /*1c10*/  ISETP.NE.AND P0, PT, R22, RZ, PT ;  /* 0x000000ff1600720c */ /* 0x000fe20003f05270 */
[----:B------:R-:W-:Y:S01]  /*1c20*/  BSSY B0, `(.L_x_33) ;  /* 0x000000f000007945 */ /* 0x000fe20003800000 */
[----:B------:R-:W-:-:S11]  /*1c30*/  ISETP.GT.U32.AND P1, PT, R19, 0x1, PT ;  /* 0x000000011300780c */ /* 0x000fd60003f24070 */
[----:B------:R-:W-:Y:S05]  /*1c40*/  @!P0 BRA `(.L_x_34) ;  /* 0x0000000000308947 */ /* 0x000fea0003800000 */
[----:B------:R-:W-:-:S04]  /*1c50*/  UISETP.LT.AND UP0, UPT, UR40, 0x1, UPT ;  /* 0x000000012800788c */ /* 0x000fc8000bf01270 */
[----:B------:R-:W-:-:S04]  /*1c60*/  USEL UR6, UR40, 0x1, UP0 ;  /* 0x0000000128067887 */ /* 0x000fc80008000000 */
[----:B------:R-:W-:-:S04]  /*1c70*/  UIADD3 UR6, UR39, UR40, -UR6 ;  /* 0x0000002827067290 */ /* 0x000fc8000fffe806 */
[----:B------:R-:W-:-:S04]  /*1c80*/  USHF.R.U32.HI UR4, URZ, 0x1, UR6 ;  /* 0x000000013f047899 */ /* 0x000fc80008011606 */
[----:B------:R-:W-:-:S04]  /*1c90*/  UIMAD.WIDE.U32 UR4, UR4, -0x6db6db6d, URZ ;  /* 0x92492493040478a5 */ /* 0x000fc8000f8e003f */
[----:B------:R-:W-:-:S04]  /*1ca0*/  USHF.R.U32.HI UR4, URZ, 0x2, UR5 ;  /* 0x000000023f047899 */ /* 0x000fc80008011605 */
[----:B------:R-:W-:-:S06]  /*1cb0*/  UIMAD UR6, UR4, -0xe, UR6 ;  /* 0xfffffff2040678a4 */ /* 0x000fcc000f8e0206 */
[----:B------:R-:W-:-:S04]  /*1cc0*/  IMAD.U32 R3, RZ, RZ, UR6 ;  /* 0x00000006ff037e24 */ /* 0x000fc8000f8e00ff */
[----:B------:R-:W-:-:S04]  /*1cd0*/  IMAD R0, R3, 0x8, R6 ;  /* 0x0000000803007824 */ /* 0x000fc800078e0206 */
[----:B------:R-:W-:-:S05]  /*1ce0*/  VIADD R0, R0, 0x70 ;  /* 0x0000007000007836 */ /* 0x000fca0000000000 */
[----:B------:R-:W-:-:S04]  /*1cf0*/  PRMT R0, R23, 0x654, R0 ;  /* 0x0000065417007816 */ /* 0x000fc80000000000 */
[----:B------:R2:W-:Y:S03]  /*1d00*/  SYNCS.ARRIVE.TRANS64.RED.A1T0 RZ, [R0+URZ], RZ ;  /* 0x000000ff00ff79a7 */ /* 0x0005e6000810043f */
.L_x_34:
[----:B------:R-:W-:Y:S05]  /*1d10*/  BSYNC B0 ;  /* 0x0000000000007941 */ /* 0x000fea0003800000 */
.L_x_33:
[----:B------:R-:W-:Y:S05]  /*1d20*/  @P1 BRA `(.L_x_31) ;  /* 0x0000000000041947 */ /* 0x000fea0003800000 */
[----:B------:R-:W-:Y:S01]  /*1d30*/  BPT.TRAP 0x1 ;  /* 0x000000040000795c */ /* 0x000fe20000300000 */
.L_x_31:
[----:B------:R-:W3:Y:S01]  /*1d40*/  LDC R6, c[0x0][0x288] ;  /* 0x0000a200ff067b82 */ /* 0x000ee20000000800 */
[--C-:B--2---:R-:W-:Y:S01]  /*1d50*/  SHF.R.U32.HI R0, RZ, 0x2, R18.reuse ;  /* 0x00000002ff007819 */ /* 0x104fe20000011612 */
[----:B------:R-:W-:Y:S01]  /*1d60*/  IMAD.SHL.U32 R93, R93, 0x80, RZ ;  /* 0x000000805d5d7824 */ /* 0x000fe200078e00ff */
[----:B01----:R-:W-:Y:S01]  /*1d70*/  SHF.R.U32.HI R5, RZ, 0x7, R18 ;  /* 0x00000007ff057819 */ /* 0x003fe20000011612 */
[----:B------:R-:W-:Y:S01]  /*1d80*/  UIADD3 UR39, UR40, UR39, URZ ;  /* 0x0000002728277290 */ /* 0x000fe2000fffe03f */
[----:B------:R-:W-:Y:S01]  /*1d90*/  LOP3.LUT R3, R0, 0x7, RZ, 0xc0, !PT ;  /* 0x0000000700037812 */ /* 0x000fe200078ec0ff */
[----:B------:R-:W-:Y:S01]  /*1da0*/  ULDC UR7, c[0x0][0x284] ;  /* 0x0000a10000077ab9 */ /* 0x000fe20000000800 */
[----:B------:R-:W-:Y:S01]  /*1db0*/  LOP3.LUT R0, R5, 0x1, RZ, 0xc0, !PT ;  /* 0x0000000105007812 */ /* 0x000fe200078ec0ff */
[----:B------:R-:W-:Y:S01]  /*1dc0*/  UISETP.GT.U32.AND UP0, UPT, UR39, 0xd, UPT ;  /* 0x0000000d2700788c */ /* 0x000fe2000bf04070 */
[C---:B------:R-:W-:Y:S01]  /*1dd0*/  LOP3.LUT R4, R18.reuse, 0x60, RZ, 0xc0, !PT ;  /* 0x0000006012047812 */ /* 0x040fe200078ec0ff */
[----:B------:R-:W-:Y:S01]  /*1de0*/  USHF.R.U32.HI UR4, URZ, 0x1, UR39 ;  /* 0x000000013f047899 */ /* 0x000fe20008011627 */
[----:B------:R-:W-:Y:S01]  /*1df0*/  LOP3.LUT R5, R18, 0x3, RZ, 0xc0, !PT ;  /* 0x0000000312057812 */ /* 0x000fe200078ec0ff */
[----:B------:R-:W-:Y:S01]  /*1e00*/  IMAD.SHL.U32 R8, R0, 0x40, RZ ;  /* 0x0000004000087824 */ /* 0x000fe200078e00ff */
[----:B------:R-:W-:Y:S01]  /*1e10*/  SHF.R.U32.HI R4, RZ, 0x1, R4 ;  /* 0x00000001ff047819 */ /* 0x000fe20000011604 */
[----:B------:R-:W-:Y:S01]  /*1e20*/  UISETP.LT.U32.AND UP0, UPT, UR40, 0xe, UP0 ;  /* 0x0000000e2800788c */ /* 0x000fe20008701070 */
[----:B------:R-:W-:Y:S01]  /*1e30*/  SHF.R.S32.HI R15, RZ, 0x1f, R91 ;  /* 0x0000001fff0f7819 */ /* 0x000fe2000001145b */
[----:B------:R-:W-:Y:S01]  /*1e40*/  UISETP.GE.U32.AND UP1, UPT, UR40, 0xe, UPT ;  /* 0x0000000e2800788c */ /* 0x000fe2000bf26070 */
[--C-:B------:R-:W-:Y:S01]  /*1e50*/  IADD3 R7, RZ, -R4, -R3.reuse ;  /* 0x80000004ff077210 */ /* 0x100fe20007ffe803 */
[----:B------:R-:W-:Y:S01]  /*1e60*/  ULDC.64 UR8, c[0x0][0x5d0] ;  /* 0x0001740000087ab9 */ /* 0x000fe20000000a00 */
[----:B------:R-:W-:Y:S01]  /*1e70*/  LOP3.LUT R3, R8, 0x40, R3, 0xe2, !PT ;  /* 0x0000004008037812 */ /* 0x000fe200078ee203 */
[----:B------:R-:W-:Y:S01]  /*1e80*/  IMAD.SHL.U32 R8, R18, 0x2, RZ ;  /* 0x0000000212087824 */ /* 0x000fe200078e00ff */
[----:B------:R-:W-:Y:S01]  /*1e90*/  UIMAD.WIDE.U32 UR4, UR4, -0x6db6db6d, URZ ;  /* 0x92492493040478a5 */ /* 0x000fe2000f8e003f */
[C---:B------:R-:W-:Y:S01]  /*1ea0*/  IMAD.WIDE R10, R92.reuse, 0x80, RZ ;  /* 0x000000805c0a7825 */ /* 0x040fe200078e02ff */
[----:B------:R-:W-:Y:S01]  /*1eb0*/  USEL UR6, URZ, 0x1, !UP0 ;  /* 0x000000013f067887 */ /* 0x000fe2000c000000 */
[----:B---3--:R-:W-:Y:S01]  /*1ec0*/  ISETP.GE.AND P0, PT, R93, R6, PT ;  /* 0x000000065d00720c */ /* 0x008fe20003f06270 */
[----:B------:R-:W-:Y:S01]  /*1ed0*/  USHF.R.U32.HI UR4, URZ, 0x2, UR5 ;  /* 0x000000023f047899 */ /* 0x000fe20008011605 */
[----:B------:R-:W-:Y:S01]  /*1ee0*/  IMAD R12, R5, -0x2, R6 ;  /* 0xfffffffe050c7824 */ /* 0x000fe200078e0206 */
[----:B------:R-:W-:Y:S01]  /*1ef0*/  LOP3.LUT R8, R93, 0x6, R8, 0xf8, !PT ;  /* 0x000000065d087812 */ /* 0x000fe200078ef808 */
[----:B------:R-:W-:Y:S01]  /*1f00*/  IMAD.SHL.U32 R5, R92, 0x80, RZ ;  /* 0x000000805c057824 */ /* 0x000fe200078e00ff */
[----:B------:R-:W-:Y:S01]  /*1f10*/  ULOP3.LUT UR38, UR38, UR6, URZ, 0x3c, !UPT ;  /* 0x0000000626267292 */ /* 0x000fe2000f8e3c3f */
[----:B------:R-:W-:Y:S01]  /*1f20*/  IMAD R6, R15, UR8, RZ ;  /* 0x000000080f067c24 */ /* 0x000fe2000f8e02ff */
[----:B------:R-:W-:Y:S01]  /*1f30*/  SHF.R.S32.HI R9, RZ, 0x1f, R8 ;  /* 0x0000001fff097819 */ /* 0x000fe20000011408 */
[----:B------:R-:W-:Y:S01]  /*1f40*/  IMAD R0, R0, -0x40, R7 ;  /* 0xffffffc000007824 */ /* 0x000fe200078e0207 */
[----:B------:R-:W-:Y:S01]  /*1f50*/  ISETP.GE.OR P0, PT, R5, UR7, P0 ;  /* 0x0000000705007c0c */ /* 0x000fe20008706670 */
[C---:B------:R-:W-:Y:S01]  /*1f60*/  IMAD R13, R91.reuse, UR9, R6 ;  /* 0x000000095b0d7c24 */ /* 0x040fe2000f8e0206 */
[----:B------:R-:W-:Y:S01]  /*1f70*/  LOP3.LUT R105, R10, R3, R4, 0xfe, !PT ;  /* 0x000000030a697212 */ /* 0x000fe200078efe04 */
[----:B------:R-:W-:Y:S01]  /*1f80*/  IMAD.WIDE.U32 R6, R91, UR8, R8 ;  /* 0x000000085b067c25 */ /* 0x000fe2000f8e0008 */
[----:B------:R-:W-:Y:S01]  /*1f90*/  UIMAD UR39, UR4, -0xe, UR39 ;  /* 0xfffffff2042778a4 */ /* 0x000fe2000f8e0227 */
[----:B------:R-:W-:Y:S01]  /*1fa0*/  IADD3 R3, -R5, UR7, R0 ;  /* 0x0000000705037c10 */ /* 0x000fe2000fffe100 */
[----:B------:R-:W-:Y:S01]  /*1fb0*/  @UP1 ULOP3.LUT UR38, UR38, 0x1, UR4, 0x78, !UPT ;  /* 0x0000000126261892 */ /* 0x000fe2000f8e7804 */
[----:B------:R-:W-:-:S02]  /*1fc0*/  IMAD.IADD R7, R7, 0x1, R13 ;  /* 0x0000000107077824 */ /* 0x000fc400078e020d */
[----:B------:R-:W-:Y:S02]  /*1fd0*/  IMAD.IADD R4, R12, 0x1, -R93 ;  /* 0x000000010c047824 */ /* 0x000fe400078e0a5d */
[----:B------:R-:W-:Y:S02]  /*1fe0*/  IMAD.MOV.U32 R0, RZ, RZ, -0x1 ;  /* 0xffffffffff007424 */ /* 0x000fe400078e00ff */
[----:B------:R-:W-:Y:S05]  /*1ff0*/  @P0 BRA `(.L_x_35) ;  /* 0x0000004000240947 */ /* 0x000fea0003800000 */
[----:B------:R-:W0:Y:S01]  /*2000*/  LDC.64 R98, c[0x0][0x5c8] ;  /* 0x00017200ff627b82 */ /* 0x000e220000000a00 */
[----:B-----5:R-:W-:Y:S01]  /*2010*/  FSETP.NEU.AND P0, PT, R89, RZ, PT ;  /* 0x000000ff5900720b */ /* 0x020fe20003f0d000 */
[----:B------:R-:W-:Y:S01]  /*2020*/  BSSY B0, `(.L_x_35) ;  /* 0x0000406000007945 */ /* 0x000fe20003800000 */
[----:B------:R-:W-:-:S04]  /*2030*/  ISETP.GT.AND P2, PT, R4, RZ, PT ;  /* 0x000000ff0400720c */ /* 0x000fc80003f44270 */
[----:B------:R-:W-:Y:S01]  /*2040*/  ISETP.GT.AND P1, PT, R3, RZ, P2 ;  /* 0x000000ff0300720c */ /* 0x000fe20001724270 */
[-C--:B0-----:R-:W-:Y:S02]  /*2050*/  IMAD R12, R11, R98.reuse, RZ ;  /* 0x000000620b0c7224 */ /* 0x081fe400078e02ff */
[----:B------:R-:W-:-:S04]  /*2060*/  IMAD.WIDE.U32 R92, R105, R98, R6 ;  /* 0x00000062695c7225 */ /* 0x000fc800078e0006 */
[----:B------:R-:W-:-:S04]  /*2070*/  IMAD R5, R105, R99, R12 ;  /* 0x0000006369057224 */ /* 0x000fc800078e020c */
[----:B------:R-:W-:Y:S01]  /*2080*/  IMAD.IADD R107, R93, 0x1, R5 ;  /* 0x000000015d6b7824 */ /* 0x000fe200078e0205 */
[----:B------:R-:W-:Y:S06]  /*2090*/  @!P0 BRA `(.L_x_36) ;  /* 0x0000002c00288947 */ /* 0x000fec0003800000 */
[----:B------:R-:W0:Y:S01]  /*20a0*/  LDC.64 R96, c[0x0][0x5b8] ;  /* 0x00016e00ff607b82 */ /* 0x000e220000000a00 */
[----:B------:R-:W-:-:S07]  /*20b0*/  ULDC.64 UR4, c[0x0][0x5c0] ;  /* 0x0001700000047ab9 */ /* 0x000fce0000000a00 */
[----:B------:R-:W1:Y:S08]  /*20c0*/  LDC.64 R100, c[0x0][0x5b0] ;  /* 0x00016c00ff647b82 */ /* 0x000e700000000a00 */
[----:B------:R-:W2:Y:S01]  /*20d0*/  LDC.64 R102, c[0x0][0x5a8] ;  /* 0x00016a00ff667b82 */ /* 0x000ea20000000a00 */
[-C--:B0-----:R-:W-:Y:S02]  /*20e0*/  IMAD R6, R15, R96.reuse, RZ ;  /* 0x000000600f067224 */ /* 0x081fe400078e02ff */
[----:B------:R-:W-:-:S04]  /*20f0*/  IMAD.WIDE.U32 R94, R91, R96, R8 ;  /* 0x000000605b5e7225 */ /* 0x000fc800078e0008 */
[----:B------:R-:W-:Y:S02]  /*2100*/  IMAD R93, R91, R97, R6 ;  /* 0x000000615b5d7224 */ /* 0x000fe400078e0206 */
[-C--:B-1----:R-:W-:Y:S02]  /*2110*/  IMAD R10, R11, R100.reuse, RZ ;  /* 0x000000640b0a7224 */ /* 0x082fe400078e02ff */
[----:B------:R-:W-:Y:S02]  /*2120*/  IMAD.IADD R13, R95, 0x1, R93 ;  /* 0x000000015f0d7824 */ /* 0x000fe400078e025d */
[----:B------:R-:W-:Y:S02]  /*2130*/  IMAD.MOV.U32 R12, RZ, RZ, R94 ;  /* 0x000000ffff0c7224 */ /* 0x000fe400078e005e */
[C---:B------:R-:W-:Y:S02]  /*2140*/  IMAD R97, R105.reuse, R101, R10 ;  /* 0x0000006569617224 */ /* 0x040fe400078e020a */
[----:B------:R-:W-:-:S04]  /*2150*/  IMAD.WIDE.U32 R6, R105, R100, R12 ;  /* 0x0000006469067225 */ /* 0x000fc800078e000c */
[----:B------:R-:W-:Y:S01]  /*2160*/  IMAD.IADD R5, R7, 0x1, R97 ;  /* 0x0000000107057824 */ /* 0x000fe200078e0261 */
[----:B--2---:R-:W-:-:S04]  /*2170*/  LEA R14, P0, R6, R102, 0x1 ;  /* 0x00000066060e7211 */ /* 0x004fc800078008ff */
[----:B------:R-:W-:-:S05]  /*2180*/  LEA.HI.X R15, R6, R103, R5, 0x1, P0 ;  /* 0x00000067060f7211 */ /* 0x000fca00000f0c05 */
[----:B------:R0:W2:Y:S01]  /*2190*/  @P1 LDG.E.LTC128B.U16 R5, desc[UR36][R14.64] ;  /* 0x000000240e051981 */ /* 0x0000a2000c1e1520 */
[----:B------:R-:W-:Y:S01]  /*21a0*/  IMAD.WIDE.U32 R6, R105, R100, R8 ;  /* 0x0000006469067225 */ /* 0x000fe200078e0008 */
[----:B------:R-:W-:Y:S03]  /*21b0*/  BSSY B1, `(.L_x_37) ;  /* 0x0000013000017945 */ /* 0x000fe60003800000 */
[----:B------:R-:W-:Y:S02]  /*21c0*/  IMAD.IADD R7, R97, 0x1, R7 ;  /* 0x0000000161077824 */ /* 0x000fe400078e0207 */
[----:B------:R-:W-:Y:S01]  /*21d0*/  IMAD.WIDE.U32 R20, R91, R96, R6 ;  /* 0x000000605b147225 */ /* 0x000fe200078e0006 */
[----:B0-----:R-:W-:-:S03]  /*21e0*/  SHF.L.U64.HI R15, R100, 0x3, R101 ;  /* 0x00000003640f7819 */ /* 0x001fc60000010265 */
[----:B------:R-:W-:Y:S01]  /*21f0*/  IMAD.IADD R7, R93, 0x1, R21 ;  /* 0x000000015d077824 */ /* 0x000fe200078e0215 */
[----:B------:R-:W-:Y:S01]  /*2200*/  LEA R6, P4, R20, R102, 0x1 ;  /* 0x0000006614067211 */ /* 0x000fe200078808ff */
[----:B------:R-:W-:-:S03]  /*2210*/  IMAD.SHL.U32 R14, R100, 0x8, RZ ;  /* 0x00000008640e7824 */ /* 0x000fc600078e00ff */
[----:B------:R-:W-:Y:S01]  /*2220*/  LEA.HI.X R7, R20, R103, R7, 0x1, P4 ;  /* 0x0000006714077211 */ /* 0x000fe200020f0c07 */
[----:B--2---:R-:W-:-:S04]  /*2230*/  IMAD.U32 R10, R5, 0x10000, RZ ;  /* 0x00010000050a7824 */ /* 0x004fc800078e00ff */
[----:B------:R-:W-:Y:S01]  /*2240*/  FMUL R11, R10, R89 ;  /* 0x000000590a0b7220 */ /* 0x000fe20000400000 */
[----:B------:R-:W-:-:S03]  /*2250*/  LEA R10, P0, R92, UR4, 0x1 ;  /* 0x000000045c0a7c11 */ /* 0x000fc6000f8008ff */
[----:B------:R-:W-:Y:S01]  /*2260*/  FFMA R24, R24, R88, R11 ;  /* 0x0000005818187223 */ /* 0x000fe2000000000b */
[----:B------:R-:W-:Y:S02]  /*2270*/  LEA.HI.X R11, R92, UR5, R107, 0x1, P0 ;  /* 0x000000055c0b7c11 */ /* 0x000fe400080f0c6b */
[----:B------:R-:W-:Y:S02]  /*2280*/  ISETP.GT.AND P0, PT, R4, 0x1, PT ;  /* 0x000000010400780c */ /* 0x000fe40003f04270 */
[----:B------:R-:W-:Y:S02]  /*2290*/  F2FP.BF16.F32.PACK_AB R24, RZ, R24 ;  /* 0x00000018ff18723e */ /* 0x000fe400000010ff */
[----:B------:R-:W-:-:S03]  /*22a0*/  ISETP.GT.AND P3, PT, R3, RZ, P0 ;  /* 0x000000ff0300720c */ /* 0x000fc60000764270 */
[----:B------:R0:W-:Y:S10]  /*22b0*/  @P1 STG.E.U16 desc[UR36][R10.64], R24 ;  /* 0x000000180a001986 */ /* 0x0001f4000c101524 */
[----:B------:R-:W-:Y:S05]  /*22c0*/  @!P3 BRA `(.L_x_38) ;  /* 0x000000000004b947 */ /* 0x000fea0003800000 */
[----:B------:R1:W5:Y:S02]  /*22d0*/  LDG.E.LTC128B.U16 R5, desc[UR36][R6.64+0x2] ;  /* 0x0000022406057981 */ /* 0x000364000c1e1520 */
.L_x_38:
[----:B------:R-:W-:Y:S05]  /*22e0*/  BSYNC B1 ;  /* 0x0000000000017941 */ /* 0x000fea0003800000 */
.L_x_37:
[----:B-----5:R-:W-:Y:S01]  /*22f0*/  IMAD.U32 R12, R5, 0x10000, RZ ;  /* 0x00010000050c7824 */ /* 0x020fe200078e00ff */
[----:B------:R-:W-:Y:S01]  /*2300*/  ISETP.GT.AND P2, PT, R3, 0x8, P2 ;  /* 0x000000080300780c */ /* 0x000fe20001744270 */
[----:B------:R-:W-:Y:S01]  /*2310*/  IMAD.WIDE.U32 R20, R105, R100, R14 ;  /* 0x0000006469147225 */ /* 0x000fe200078e000e */
[----:B0-----:R-:W-:-:S03]  /*2320*/  PRMT R24, R5, 0x7610, R24 ;  /* 0x0000761005187816 */ /* 0x001fc60000000018 */
[----:B------:R-:W-:Y:S01]  /*2330*/  FMUL R12, R12, R89 ;  /* 0x000000590c0c7220 */ /* 0x000fe20000400000 */
[----:B------:R-:W-:Y:S01]  /*2340*/  IMAD.IADD R97, R97, 0x1, R21 ;  /* 0x0000000161617824 */ /* 0x000fe200078e0215 */
[----:B------:R-:W-:Y:S02]  /*2350*/  IADD3 R94, P1, R94, R20, RZ ;  /* 0x000000145e5e7210 */ /* 0x000fe40007f3e0ff */
[----:B------:R-:W-:-:S03]  /*2360*/  FFMA R12, R25, R88, R12 ;  /* 0x00000058190c7223 */ /* 0x000fc6000000000c */
[----:B------:R-:W-:Y:S02]  /*2370*/  IMAD.X R13, R97, 0x1, R13, P1 ;  /* 0x00000001610d7824 */ /* 0x000fe400008e060d */
[----:B------:R-:W-:Y:S02]  /*2380*/  F2FP.BF16.F32.PACK_AB R12, RZ, R12 ;  /* 0x0000000cff0c723e */ /* 0x000fe400000010ff */
[----:B------:R-:W-:Y:S02]  /*2390*/  LEA R14, P1, R94, R102, 0x1 ;  /* 0x000000665e0e7211 */ /* 0x000fe400078208ff */
[----:B------:R-:W-:Y:S02]  /*23a0*/  PRMT R21, R12, 0x7610, R21 ;  /* 0x000076100c157816 */ /* 0x000fe40000000015 */
[----:B------:R-:W-:-:S03]  /*23b0*/  LEA.HI.X R15, R94, R103, R13, 0x1, P1 ;  /* 0x000000675e0f7211 */ /* 0x000fc600008f0c0d */
[----:B------:R0:W-:Y:S04]  /*23c0*/  @P3 STG.E.U16 desc[UR36][R10.64+0x2], R21 ;  /* 0x000002150a003986 */ /* 0x0001e8000c101524 */
[----:B------:R-:W2:Y:S01]  /*23d0*/  @P2 LDG.E.LTC128B.U16 R24, desc[UR36][R14.64] ;  /* 0x000000240e182981 */ /* 0x000ea2000c1e1520 */
[----:B------:R-:W-:Y:S01]  /*23e0*/  IADD3 R20, P1, R8, R20, RZ ;  /* 0x0000001408147210 */ /* 0x000fe20007f3e0ff */
[----:B------:R-:W-:Y:S01]  /*23f0*/  BSSY B1, `(.L_x_39) ;  /* 0x0000011000017945 */ /* 0x000fe20003800000 */
[C---:B------:R-:W-:Y:S02]  /*2400*/  SHF.L.U64.HI R13, R98.reuse, 0x4, R99 ;  /* 0x00000004620d7819 */ /* 0x040fe40000010263 */
[----:B------:R-:W-:Y:S01]  /*2410*/  ISETP.GT.AND P0, PT, R3, 0x8, P0 ;  /* 0x000000080300780c */ /* 0x000fe20000704270 */
[----:B0-----:R-:W-:Y:S01]  /*2420*/  IMAD.X R21, R9, 0x1, R97, P1 ;  /* 0x0000000109157824 */ /* 0x001fe200008e0661 */
[----:B------:R-:W-:Y:S01]  /*2430*/  LEA R12, P1, R98, R10, 0x4 ;  /* 0x0000000a620c7211 */ /* 0x000fe200078220ff */
[----:B------:R-:W-:-:S04]  /*2440*/  IMAD.WIDE.U32 R20, R91, R96, R20 ;  /* 0x000000605b147225 */ /* 0x000fc800078e0014 */
[----:B------:R-:W-:Y:S02]  /*2450*/  IMAD.X R13, R13, 0x1, R11, P1 ;  /* 0x000000010d0d7824 */ /* 0x000fe400008e060b */
[----:B------:R-:W-:Y:S02]  /*2460*/  IMAD.IADD R9, R93, 0x1, R21 ;  /* 0x000000015d097824 */ /* 0x000fe400078e0215 */
[----:B--2---:R-:W-:-:S04]  /*2470*/  IMAD.U32 R8, R24, 0x10000, RZ ;  /* 0x0001000018087824 */ /* 0x004fc800078e00ff */
[----:B------:R-:W-:Y:S01]  /*2480*/  FMUL R5, R8, R89 ;  /* 0x0000005908057220 */ /* 0x000fe20000400000 */
[----:B------:R-:W-:-:S03]  /*2490*/  LEA R8, P3, R20, R102, 0x1 ;  /* 0x0000006614087211 */ /* 0x000fc600078608ff */
[----:B------:R-:W-:Y:S01]  /*24a0*/  FFMA R5, R26, R88, R5 ;  /* 0x000000581a057223 */ /* 0x000fe20000000005 */
[----:B------:R-:W-:-:S04]  /*24b0*/  LEA.HI.X R9, R20, R103, R9, 0x1, P3 ;  /* 0x0000006714097211 */ /* 0x000fc800018f0c09 */
[----:B------:R-:W-:-:S05]  /*24c0*/  F2FP.BF16.F32.PACK_AB R5, RZ, R5 ;  /* 0x00000005ff05723e */ /* 0x000fca00000010ff */
[----:B------:R0:W-:Y:S01]  /*24d0*/  @P2 STG.E.U16 desc[UR36][R12.64], R5 ;  /* 0x000000050c002986 */ /* 0x0001e2000c101524 */
[----:B------:R-:W-:Y:S05]  /*24e0*/  @!P0 BRA `(.L_x_40) ;  /* 0x0000000000048947 */ /* 0x000fea0003800000 */
[----:B------:R2:W5:Y:S02]  /*24f0*/  LDG.E.LTC128B.U16 R24, desc[UR36][R8.64+0x2] ;  /* 0x0000022408187981 */ /* 0x000564000c1e1520 */
.L_x_40:
[----:B------:R-:W-:Y:S05]  /*2500*/  BSYNC B1 ;  /* 0x0000000000017941 */ /* 0x000fea0003800000 */
.L_x_39:
[----:B-----5:R-:W-:Y:S01]  /*2510*/  IMAD.U32 R14, R24, 0x10000, RZ ;  /* 0x00010000180e7824 */ /* 0x020fe200078e00ff */
[----:B------:R-:W-:Y:S01]  /*2520*/  ISETP.GT.AND P1, PT, R4, 0x8, PT ;  /* 0x000000080400780c */ /* 0x000fe20003f24270 */
[----:B------:R-:W-:Y:S02]  /*2530*/  BSSY B1, `(.L_x_41) ;  /* 0x0000008000017945 */ /* 0x000fe40003800000 */
[----:B------:R-:W-:Y:S01]  /*2540*/  FMUL R14, R14, R89 ;  /* 0x000000590e0e7220 */ /* 0x000fe20000400000 */
[----:B------:R-:W-:-:S03]  /*2550*/  ISETP.GT.AND P2, PT, R3, RZ, P1 ;  /* 0x000000ff0300720c */ /* 0x000fc60000f44270 */
[----:B------:R-:W-:-:S05]  /*2560*/  FFMA R14, R27, R88, R14 ;  /* 0x000000581b0e7223 */ /* 0x000fca000000000e */
[----:B------:R-:W-:-:S05]  /*2570*/  F2FP.BF16.F32.PACK_AB R14, RZ, R14 ;  /* 0x0000000eff0e723e */ /* 0x000fca00000010ff */
[----:B------:R3:W-:Y:S01]  /*2580*/  @P0 STG.E.U16 desc[UR36][R12.64+0x2], R14 ;  /* 0x0000020e0c000986 */ /* 0x0007e2000c101524 */
[----:B------:R-:W-:Y:S05]  /*2590*/  @!P2 BRA `(.L_x_42) ;  /* 0x000000000004a947 */ /* 0x000fea0003800000 */
[----:B------:R4:W5:Y:S02]  /*25a0*/  LDG.E.LTC128B.U16 R24, desc[UR36][R6.64+0x10] ;  /* 0x0000102406187981 */ /* 0x000964000c1e1520 */
.L_x_42:
[----:B------:R-:W-:Y:S05]  /*25b0*/  BSYNC B1 ;  /* 0x0000000000017941 */ /* 0x000fea0003800000 */
.L_x_41:
[----:B---3-5:R-:W-:Y:S01]  /*25c0*/  IMAD.U32 R14, R24, 0x10000, RZ ;  /* 0x00010000180e7824 */ /* 0x028fe200078e00ff */
[----:B------:R-:W-:Y:S01]  /*25d0*/  ISETP.GT.AND P0, PT, R4, 0x9, PT ;  /* 0x000000090400780c */ /* 0x000fe20003f04270 */
[----:B------:R-:W-:Y:S02]  /*25e0*/  BSSY B1, `(.L_x_43) ;  /* 0x0000008000017945 */ /* 0x000fe40003800000 */
[----:B0-----:R-:W-:Y:S01]  /*25f0*/  FMUL R5, R14, R89 ;  /* 0x000000590e057220 */ /* 0x001fe20000400000 */
[----:B------:R-:W-:-:S03]  /*2600*/  ISETP.GT.AND P3, PT, R3, RZ, P0 ;  /* 0x000000ff0300720c */ /* 0x000fc60000764270 */
[----:B------:R-:W-:-:S05]  /*2610*/  FFMA R5, R28, R88, R5 ;  /* 0x000000581c057223 */ /* 0x000fca0000000005 */
[----:B------:R-:W-:-:S05]  /*2620*/  F2FP.BF16.F32.PACK_AB R5, RZ, R5 ;  /* 0x00000005ff05723e */ /* 0x000fca00000010ff */
[----:B------:R0:W-:Y:S01]  /*2630*/  @P2 STG.E.U16 desc[UR36][R10.64+0x10], R5 ;  /* 0x000010050a002986 */ /* 0x0001e2000c101524 */
[----:B------:R-:W-:Y:S05]  /*2640*/  @!P3 BRA `(.L_x_44) ;  /* 0x000000000004b947 */ /* 0x000fea0003800000 */
[----:B------:R3:W5:Y:S02]  /*2650*/  LDG.E.LTC128B.U16 R24, desc[UR36][R6.64+0x12] ;  /* 0x0000122406187981 */ /* 0x000764000c1e1520 */
.L_x_44:
[----:B------:R-:W-:Y:S05]  /*2660*/  BSYNC B1 ;  /* 0x0000000000017941 */ /* 0x000fea0003800000 */
.L_x_43:
[----:B-----5:R-:W-:Y:S01]  /*2670*/  IMAD.U32 R14, R24, 0x10000, RZ ;  /* 0x00010000180e7824 */ /* 0x020fe200078e00ff */
[----:B------:R-:W-:Y:S01]  /*2680*/  ISETP.GT.AND P1, PT, R3, 0x8, P1 ;  /* 0x000000080300780c */ /* 0x000fe20000f24270 */
[----:B------:R-:W-:Y:S02]  /*2690*/  BSSY B1, `(.L_x_45) ;  /* 0x0000007000017945 */ /* 0x000fe40003800000 */
[----:B------:R-:W-:-:S04]  /*26a0*/  FMUL R14, R14, R89 ;  /* 0x000000590e0e7220 */ /* 0x000fc80000400000 */
[----:B------:R-:W-:-:S05]  /*26b0*/  FFMA R14, R29, R88, R14 ;  /* 0x000000581d0e7223 */ /* 0x000fca000000000e */
[----:B------:R-:W-:-:S05]  /*26c0*/  F2FP.BF16.F32.PACK_AB R14, RZ, R14 ;  /* 0x0000000eff0e723e */ /* 0x000fca00000010ff */
[----:B------:R0:W-:Y:S01]  /*26d0*/  @P3 STG.E.U16 desc[UR36][R10.64+0x12], R14 ;  /* 0x0000120e0a003986 */ /* 0x0001e2000c101524 */
[----:B------:R-:W-:Y:S05]  /*26e0*/  @!P1 BRA `(.L_x_46) ;  /* 0x0000000000049947 */ /* 0x000fea0003800000 */
[----:B------:R0:W5:Y:S02]  /*26f0*/  LDG.E.LTC128B.U16 R24, desc[UR36][R8.64+0x10] ;  /* 0x0000102408187981 */ /* 0x000164000c1e1520 */
.L_x_46:
[----:B------:R-:W-:Y:S05]  /*2700*/  BSYNC B1 ;  /* 0x0000000000017941 */ /* 0x000fea0003800000 */
.L_x_45:
[----:B0----5:R-:W-:Y:S01]  /*2710*/  IMAD.U32 R14, R24, 0x10000, RZ ;  /* 0x00010000180e7824 */ /* 0x021fe200078e00ff */
        /* <DEDUP_REMOVED lines=8> */
.L_x_48:
[----:B------:R-:W-:Y:S05]  /*27a0*/  BSYNC B1 ;  /* 0x0000000000017941 */ /* 0x000fea0003800000 */
.L_x_47:
        /* <DEDUP_REMOVED lines=10> */
.L_x_50:
[----:B------:R-:W-:Y:S05]  /*2850*/  BSYNC B1 ;  /* 0x0000000000017941 */ /* 0x000fea0003800000 */
.L_x_49:
[----:B0----5:R-:W-:Y:S01]  /*2860*/  IMAD.U32 R14, R24, 0x10000, RZ ;  /* 0x00010000180e7824 */ /* 0x021fe200078e00ff */
        /* <DEDUP_REMOVED lines=9> */
.L_x_52:
[----:B------:R-:W-:Y:S05]  /*2900*/  BSYNC B1 ;  /* 0x0000000000017941 */ /* 0x000fea0003800000 */
.L_x_51:
        /* <DEDUP_REMOVED lines=9> */
.L_x_54:
[----:B------:R-:W-:Y:S05]  /*29a0*/  BSYNC B1 ;  /* 0x0000000000017941 */ /* 0x000fea0003800000 */
.L_x_53:
        /* <DEDUP_REMOVED lines=9> */
.L_x_56:
[----:B------:R-:W-:Y:S05]  /*2a40*/  BSYNC B1 ;  /* 0x0000000000017941 */ /* 0x000fea0003800000 */
.L_x_55:
        /* <DEDUP_REMOVED lines=10> */
.L_x_58:
[----:B------:R-:W-:Y:S05]  /*2af0*/  BSYNC B1 ;  /* 0x0000000000017941 */ /* 0x000fea0003800000 */
.L_x_57:
        /* <DEDUP_REMOVED lines=10> */
.L_x_60:
[----:B------:R-:W-:Y:S05]  /*2ba0*/  BSYNC B1 ;  /* 0x0000000000017941 */ /* 0x000fea0003800000 */
.L_x_59:
        /* <DEDUP_REMOVED lines=9> */
.L_x_62:
[----:B------:R-:W-:Y:S05]  /*2c40*/  BSYNC B1 ;  /* 0x0000000000017941 */ /* 0x000fea0003800000 */
.L_x_61:
        /* <DEDUP_REMOVED lines=9> */
.L_x_64:
[----:B------:R-:W-:Y:S05]  /*2ce0*/  BSYNC B1 ;  /* 0x0000000000017941 */ /* 0x000fea0003800000 */
.L_x_63:
        /* <DEDUP_REMOVED lines=10> */
.L_x_66:
[----:B------:R-:W-:Y:S05]  /*2d90*/  BSYNC B1 ;  /* 0x0000000000017941 */ /* 0x000fea0003800000 */
.L_x_65:
        /* <DEDUP_REMOVED lines=10> */
.L_x_68:
[----:B------:R-:W-:Y:S05]  /*2e40*/  BSYNC B1 ;  /* 0x0000000000017941 */ /* 0x000fea0003800000 */
.L_x_67:
        /* <DEDUP_REMOVED lines=9> */
.L_x_70:
[----:B------:R-:W-:Y:S05]  /*2ee0*/  BSYNC B1 ;  /* 0x0000000000017941 */ /* 0x000fea0003800000 */
.L_x_69:
        /* <DEDUP_REMOVED lines=9> */
.L_x_72:
[----:B------:R-:W-:Y:S05]  /*2f80*/  BSYNC B1 ;  /* 0x0000000000017941 */ /* 0x000fea0003800000 */
.L_x_71:
        /* <DEDUP_REMOVED lines=10> */
.L_x_74:
[----:B------:R-:W-:Y:S05]  /*3030*/  BSYNC B1 ;  /* 0x0000000000017941 */ /* 0x000fea0003800000 */
.L_x_73:
        /* <DEDUP_REMOVED lines=10> */
.L_x_76:
[----:B------:R-:W-:Y:S05]  /*30e0*/  BSYNC B1 ;  /* 0x0000000000017941 */ /* 0x000fea0003800000 */
.L_x_75:
        /* <DEDUP_REMOVED lines=9> */
.L_x_78:
[----:B------:R-:W-:Y:S05]  /*3180*/  BSYNC B1 ;  /* 0x0000000000017941 */ /* 0x000fea0003800000 */
.L_x_77:
        /* <DEDUP_REMOVED lines=9> */
.L_x_80:
[----:B------:R-:W-:Y:S05]  /*3220*/  BSYNC B1 ;  /* 0x0000000000017941 */ /* 0x000fea0003800000 */
.L_x_79:
        /* <DEDUP_REMOVED lines=10> */
.L_x_82:
[----:B------:R-:W-:Y:S05]  /*32d0*/  BSYNC B1 ;  /* 0x0000000000017941 */ /* 0x000fea0003800000 */
.L_x_81:
        /* <DEDUP_REMOVED lines=10> */
.L_x_84:
[----:B------:R-:W-:Y:S05]  /*3380*/  BSYNC B1 ;  /* 0x0000000000017941 */ /* 0x000fea0003800000 */
.L_x_83:
        /* <DEDUP_REMOVED lines=9> */
.L_x_86:
[----:B------:R-:W-:Y:S05]  /*3420*/  BSYNC B1 ;  /* 0x0000000000017941 */ /* 0x000fea0003800000 */
.L_x_85:
        /* <DEDUP_REMOVED lines=9> */
.L_x_88:
[----:B------:R-:W-:Y:S05]  /*34c0*/  BSYNC B1 ;  /* 0x0000000000017941 */ /* 0x000fea0003800000 */
.L_x_87:
        /* <DEDUP_REMOVED lines=10> */
.L_x_90:
[----:B------:R-:W-:Y:S05]  /*3570*/  BSYNC B1 ;  /* 0x0000000000017941 */ /* 0x000fea0003800000 */
.L_x_89:
        /* <DEDUP_REMOVED lines=10> */
.L_x_92:
[----:B------:R-:W-:Y:S05]  /*3620*/  BSYNC B1 ;  /* 0x0000000000017941 */ /* 0x000fea0003800000 */
.L_x_91:
        /* <DEDUP_REMOVED lines=9> */
.L_x_94:
[----:B------:R-:W-:Y:S05]  /*36c0*/  BSYNC B1 ;  /* 0x0000000000017941 */ /* 0x000fea0003800000 */
.L_x_93:
        /* <DEDUP_REMOVED lines=9> */
.L_x_96:
[----:B------:R-:W-:Y:S05]  /*3760*/  BSYNC B1 ;  /* 0x0000000000017941 */ /* 0x000fea0003800000 */
.L_x_95:
        /* <DEDUP_REMOVED lines=10> */
.L_x_98:
[----:B------:R-:W-:Y:S05]  /*3810*/  BSYNC B1 ;  /* 0x0000000000017941 */ /* 0x000fea0003800000 */
.L_x_97:
        /* <DEDUP_REMOVED lines=10> */
.L_x_100:
[----:B------:R-:W-:Y:S05]  /*38c0*/  BSYNC B1 ;  /* 0x0000000000017941 */ /* 0x000fea0003800000 */
.L_x_99:
        /* <DEDUP_REMOVED lines=9> */
.L_x_102:
[----:B------:R-:W-:Y:S05]  /*3960*/  BSYNC B1 ;  /* 0x0000000000017941 */ /* 0x000fea0003800000 */
.L_x_101:
        /* <DEDUP_REMOVED lines=9> */
.L_x_104:
[----:B------:R-:W-:Y:S05]  /*3a00*/  BSYNC B1 ;  /* 0x0000000000017941 */ /* 0x000fea0003800000 */
.L_x_103:
        /* <DEDUP_REMOVED lines=10> */
.L_x_106:
[----:B------:R-:W-:Y:S05]  /*3ab0*/  BSYNC B1 ;  /* 0x0000000000017941 */ /* 0x000fea0003800000 */
.L_x_105:
        /* <DEDUP_REMOVED lines=10> */
.L_x_108:
[----:B------:R-:W-:Y:S05]  /*3b60*/  BSYNC B1 ;  /* 0x0000000000017941 */ /* 0x000fea0003800000 */
.L_x_107:
        /* <DEDUP_REMOVED lines=9> */
.L_x_110:
[----:B------:R-:W-:Y:S05]  /*3c00*/  BSYNC B1 ;  /* 0x0000000000017941 */ /* 0x000fea0003800000 */
.L_x_109:
        /* <DEDUP_REMOVED lines=9> */
.L_x_112:
[----:B------:R-:W-:Y:S05]  /*3ca0*/  BSYNC B1 ;  /* 0x0000000000017941 */ /* 0x000fea0003800000 */
.L_x_111:
        /* <DEDUP_REMOVED lines=10> */
.L_x_114:
[----:B------:R-:W-:Y:S05]  /*3d50*/  BSYNC B1 ;  /* 0x0000000000017941 */ /* 0x000fea0003800000 */
.L_x_113:
        /* <DEDUP_REMOVED lines=10> */
.L_x_116:
[----:B------:R-:W-:Y:S05]  /*3e00*/  BSYNC B1 ;  /* 0x0000000000017941 */ /* 0x000fea0003800000 */
.L_x_115:
        /* <DEDUP_REMOVED lines=9> */
.L_x_118:
[----:B------:R-:W-:Y:S05]  /*3ea0*/  BSYNC B1 ;  /* 0x0000000000017941 */ /* 0x000fea0003800000 */
.L_x_117:
        /* <DEDUP_REMOVED lines=9> */
.L_x_120:
[----:B------:R-:W-:Y:S05]  /*3f40*/  BSYNC B1 ;  /* 0x0000000000017941 */ /* 0x000fea0003800000 */
.L_x_119:
        /* <DEDUP_REMOVED lines=10> */
.L_x_122:
[----:B------:R-:W-:Y:S05]  /*3ff0*/  BSYNC B1 ;  /* 0x0000000000017941 */ /* 0x000fea0003800000 */
.L_x_121:
        /* <DEDUP_REMOVED lines=10> */
.L_x_124:
[----:B------:R-:W-:Y:S05]  /*40a0*/  BSYNC B1 ;  /* 0x0000000000017941 */ /* 0x000fea0003800000 */
.L_x_123:
        /* <DEDUP_REMOVED lines=9> */
.L_x_126:
[----:B------:R-:W-:Y:S05]  /*4140*/  BSYNC B1 ;  /* 0x0000000000017941 */ /* 0x000fea0003800000 */
.L_x_125:
        /* <DEDUP_REMOVED lines=9> */
.L_x_128:
[----:B------:R-:W-:Y:S05]  /*41e0*/  BSYNC B1 ;  /* 0x0000000000017941 */ /* 0x000fea0003800000 */
.L_x_127:
        /* <DEDUP_REMOVED lines=10> */
.L_x_130:
[----:B------:R-:W-:Y:S05]  /*4290*/  BSYNC B1 ;  /* 0x0000000000017941 */ /* 0x000fea0003800000 */
.L_x_129:
        /* <DEDUP_REMOVED lines=10> */
.L_x_132:
[----:B------:R-:W-:Y:S05]  /*4340*/  BSYNC B1 ;  /* 0x0000000000017941 */ /* 0x000fea0003800000 */
.L_x_131:
        /* <DEDUP_REMOVED lines=9> */
.L_x_134:
[----:B------:R-:W-:Y:S05]  /*43e0*/  BSYNC B1 ;  /* 0x0000000000017941 */ /* 0x000fea0003800000 */
.L_x_133:
        /* <DEDUP_REMOVED lines=9> */
.L_x_136:
[----:B------:R-:W-:Y:S05]  /*4480*/  BSYNC B1 ;  /* 0x0000000000017941 */ /* 0x000fea0003800000 */
.L_x_135:
        /* <DEDUP_REMOVED lines=10> */
.L_x_138:
[----:B------:R-:W-:Y:S05]  /*4530*/  BSYNC B1 ;  /* 0x0000000000017941 */ /* 0x000fea0003800000 */
.L_x_137:
        /* <DEDUP_REMOVED lines=10> */
.L_x_140:
[----:B------:R-:W-:Y:S05]  /*45e0*/  BSYNC B1 ;  /* 0x0000000000017941 */ /* 0x000fea0003800000 */
.L_x_139:
        /* <DEDUP_REMOVED lines=9> */
.L_x_142:
[----:B------:R-:W-:Y:S05]  /*4680*/  BSYNC B1 ;  /* 0x0000000000017941 */ /* 0x000fea0003800000 */
.L_x_141:
        /* <DEDUP_REMOVED lines=9> */
.L_x_144:
[----:B------:R-:W-:Y:S05]  /*4720*/  BSYNC B1 ;  /* 0x0000000000017941 */ /* 0x000fea0003800000 */
.L_x_143:
        /* <DEDUP_REMOVED lines=10> */
.L_x_146:
[----:B------:R-:W-:Y:S05]  /*47d0*/  BSYNC B1 ;  /* 0x0000000000017941 */ /* 0x000fea0003800000 */
.L_x_145:
        /* <DEDUP_REMOVED lines=10> */
.L_x_148:
[----:B------:R-:W-:Y:S05]  /*4880*/  BSYNC B1 ;  /* 0x0000000000017941 */ /* 0x000fea0003800000 */
.L_x_147:
        /* <DEDUP_REMOVED lines=9> */
.L_x_150:
[----:B------:R-:W-:Y:S05]  /*4920*/  BSYNC B1 ;  /* 0x0000000000017941 */ /* 0x000fea0003800000 */
.L_x_149:
        /* <DEDUP_REMOVED lines=9> */
.L_x_152:
[----:B------:R-:W-:Y:S05]  /*49c0*/  BSYNC B1 ;  /* 0x0000000000017941 */ /* 0x000fea0003800000 */
.L_x_151:
        /* <DEDUP_REMOVED lines=10> */
.L_x_154:
[----:B------:R-:W-:Y:S05]  /*4a70*/  BSYNC B1 ;  /* 0x0000000000017941 */ /* 0x000fea0003800000 */
.L_x_153:
[----:B0----5:R-:W-:Y:S01]  /*4a80*/  IMAD.U32 R14, R24, 0x10000, RZ ;  /* 0x00010000180e7824 */ /* 0x021fe200078e00ff */
[----:B------:R-:W-:Y:S01]  /*4a90*/  ISETP.GT.AND P0, PT, R4, 0x79, PT ;  /* 0x000000790400780c */ /* 0x000fe20003f04270 */
[----:B------:R-:W-:Y:S01]  /*4aa0*/  @P2 IMAD.MOV.U32 R4, RZ, RZ, R10 ;  /* 0x000000ffff042224 */ /* 0x000fe200078e000a */
[----:B------:R-:W-:Y:S01]  /*4ab0*/  BSSY B1, `(.L_x_155) ;  /* 0x000000a000017945 */ /* 0x000fe20003800000 */
[----:B------:R-:W-:Y:S01]  /*4ac0*/  FMUL R5, R14, R89 ;  /* 0x000000590e057220 */ /* 0x000fe20000400000 */
[----:B------:R-:W-:-:S03]  /*4ad0*/  ISETP.GT.AND P3, PT, R3, RZ, P0 ;  /* 0x000000ff0300720c */ /* 0x000fc60000764270 */
[----:B------:R-:W-:-:S05]  /*4ae0*/  FFMA R5, R84, R88, R5 ;  /* 0x0000005854057223 */ /* 0x000fca0000000005 */
[----:B------:R-:W-:-:S04]  /*4af0*/  F2FP.BF16.F32.PACK_AB R5, RZ, R5 ;  /* 0x00000005ff05723e */ /* 0x000fc800000010ff */
[----:B------:R-:W-:Y:S01]  /*4b00*/  PRMT R14, R5, 0x7610, R14 ;  /* 0x00007610050e7816 */ /* 0x000fe2000000000e */
[----:B------:R-:W-:-:S05]  /*4b10*/  @P2 IMAD.MOV.U32 R5, RZ, RZ, R11 ;  /* 0x000000ffff052224 */ /* 0x000fca00078e000b */
[----:B------:R0:W-:Y:S01]  /*4b20*/  @P2 STG.E.U16 desc[UR36][R4.64+0xf0], R14 ;  /* 0x0000f00e04002986 */ /* 0x0001e2000c101524 */
[----:B------:R-:W-:Y:S05]  /*4b30*/  @!P3 BRA `(.L_x_156) ;  /* 0x000000000004b947 */ /* 0x000fea0003800000 */
[----:B------:R0:W5:Y:S02]  /*4b40*/  LDG.E.LTC128B.U16 R24, desc[UR36][R6.64+0xf2] ;  /* 0x0000f22406187981 */ /* 0x000164000c1e1520 */
.L_x_156:
[----:B------:R-:W-:Y:S05]  /*4b50*/  BSYNC B1 ;  /* 0x0000000000017941 */ /* 0x000fea0003800000 */
.L_x_155:
        /* <DEDUP_REMOVED lines=9> */
.L_x_158:
[----:B------:R-:W-:Y:S05]  /*4bf0*/  BSYNC B1 ;  /* 0x0000000000017941 */ /* 0x000fea0003800000 */
.L_x_157:
[----:B0----5:R-:W-:Y:S01]  /*4c00*/  IMAD.U32 R4, R24, 0x10000, RZ ;  /* 0x0001000018047824 */ /* 0x021fe200078e00ff */
[----:B------:R-:W-:Y:S01]  /*4c10*/  ISETP.GT.AND P0, PT, R3, 0x8, P0 ;  /* 0x000000080300780c */ /* 0x000fe20000704270 */
[----:B------:R-:W-:Y:S02]  /*4c20*/  BSSY B1, `(.L_x_159) ;  /* 0x000000a000017945 */ /* 0x000fe40003800000 */
[----:B------:R-:W-:Y:S01]  /*4c30*/  FMUL R5, R4, R89 ;  /* 0x0000005904057220 */ /* 0x000fe20000400000 */
[----:B------:R-:W-:-:S03]  /*4c40*/  @P1 IMAD.MOV.U32 R4, RZ, RZ, R12 ;  /* 0x000000ffff041224 */ /* 0x000fc600078e000c */
[----:B------:R-:W-:-:S05]  /*4c50*/  FFMA R5, R86, R88, R5 ;  /* 0x0000005856057223 */ /* 0x000fca0000000005 */
[----:B------:R-:W-:-:S04]  /*4c60*/  F2FP.BF16.F32.PACK_AB R5, RZ, R5 ;  /* 0x00000005ff05723e */ /* 0x000fc800000010ff */
[----:B-1-34-:R-:W-:Y:S01]  /*4c70*/  PRMT R6, R5, 0x7610, R6 ;  /* 0x0000761005067816 */ /* 0x01afe20000000006 */
[----:B------:R-:W-:-:S05]  /*4c80*/  @P1 IMAD.MOV.U32 R5, RZ, RZ, R13 ;  /* 0x000000ffff051224 */ /* 0x000fca00078e000d */
[----:B------:R0:W-:Y:S01]  /*4c90*/  @P1 STG.E.U16 desc[UR36][R4.64+0xf0], R6 ;  /* 0x0000f00604001986 */ /* 0x0001e2000c101524 */
[----:B------:R-:W-:Y:S05]  /*4ca0*/  @!P0 BRA `(.L_x_160) ;  /* 0x0000000000048947 */ /* 0x000fea0003800000 */
[----:B------:R1:W5:Y:S02]  /*4cb0*/  LDG.E.LTC128B.U16 R24, desc[UR36][R8.64+0xf2] ;  /* 0x0000f22408187981 */ /* 0x000364000c1e1520 */
.L_x_160:
[----:B------:R-:W-:Y:S05]  /*4cc0*/  BSYNC B1 ;  /* 0x0000000000017941 */ /* 0x000fea0003800000 */
.L_x_159:
[----:B------:R-:W-:Y:S05]  /*4cd0*/  @!P0 BRA `(.L_x_161) ;  /* 0x0000001000e88947 */ /* 0x000fea0003800000 */
[----:B-----5:R-:W-:-:S04]  /*4ce0*/  IMAD.U32 R24, R24, 0x10000, RZ ;  /* 0x0001000018187824 */ /* 0x020fc800078e00ff */
[----:B------:R-:W-:-:S04]  /*4cf0*/  FMUL R24, R24, R89 ;  /* 0x0000005918187220 */ /* 0x000fc80000400000 */
[----:B------:R-:W-:-:S05]  /*4d00*/  FFMA R24, R87, R88, R24 ;  /* 0x0000005857187223 */ /* 0x000fca0000000018 */
[----:B------:R-:W-:-:S05]  /*4d10*/  F2FP.BF16.F32.PACK_AB R24, RZ, R24 ;  /* 0x00000018ff18723e */ /* 0x000fca00000010ff */
[----:B------:R3:W-:Y:S01]  /*4d20*/  STG.E.U16 desc[UR36][R12.64+0xf2], R24 ;  /* 0x0000f2180c007986 */ /* 0x0007e2000c101524 */
[----:B------:R-:W-:Y:S05]  /*4d30*/  BRA `(.L_x_161) ;  /* 0x0000001000d07947 */ /* 0x000fea0003800000 */
.L_x_36:
[----:B------:R-:W-:Y:S01]  /*4d40*/  ISETP.GT.AND P0, PT, R4, 0x1, PT ;  /* 0x000000010400780c */ /* 0x000fe20003f04270 */
[----:B------:R-:W-:Y:S01]  /*4d50*/  ULDC.64 UR4, c[0x0][0x5c0] ;  /* 0x0001700000047ab9 */ /* 0x000fe20000000a00 */
[-C--:B------:R-:W-:Y:S01]  /*4d60*/  FMUL R24, R24, R88.reuse ;  /* 0x0000005818187220 */ /* 0x080fe20000400000 */
[-C--:B------:R-:W-:Y:S01]  /*4d70*/  FMUL R25, R25, R88.reuse ;  /* 0x0000005819197220 */ /* 0x080fe20000400000 */
[----:B------:R-:W-:Y:S01]  /*4d80*/  ISETP.GT.AND P3, PT, R3, RZ, P0 ;  /* 0x000000ff0300720c */ /* 0x000fe20000764270 */
[-C--:B------:R-:W-:Y:S01]  /*4d90*/  FMUL R26, R26, R88.reuse ;  /* 0x000000581a1a7220 */ /* 0x080fe20000400000 */
[----:B------:R-:W-:Y:S01]  /*4da0*/  LEA R6, P4, R92, UR4, 0x1 ;  /* 0x000000045c067c11 */ /* 0x000fe2000f8808ff */
[----:B------:R-:W-:Y:S01]  /*4db0*/  FMUL R27, R27, R88 ;  /* 0x000000581b1b7220 */ /* 0x000fe20000400000 */
[----:B------:R-:W-:Y:S01]  /*4dc0*/  F2FP.BF16.F32.PACK_AB R24, RZ, R24 ;  /* 0x00000018ff18723e */ /* 0x000fe200000010ff */
[-C--:B------:R-:W-:Y:S01]  /*4dd0*/  FMUL R28, R28, R88.reuse ;  /* 0x000000581c1c7220 */ /* 0x080fe20000400000 */
[----:B------:R-:W-:Y:S01]  /*4de0*/  LEA.HI.X R7, R92, UR5, R107, 0x1, P4 ;  /* 0x000000055c077c11 */ /* 0x000fe2000a0f0c6b */
[-C--:B------:R-:W-:Y:S01]  /*4df0*/  FMUL R29, R29, R88.reuse ;  /* 0x000000581d1d7220 */ /* 0x080fe20000400000 */
[----:B------:R-:W-:Y:S01]  /*4e00*/  F2FP.BF16.F32.PACK_AB R25, RZ, R25 ;  /* 0x00000019ff19723e */ /* 0x000fe200000010ff */
[-C--:B------:R-:W-:Y:S01]  /*4e10*/  FMUL R30, R30, R88.reuse ;  /* 0x000000581e1e7220 */ /* 0x080fe20000400000 */
[----:B------:R-:W-:Y:S01]  /*4e20*/  SHF.L.U64.HI R99, R98, 0x4, R99 ;  /* 0x0000000462637819 */ /* 0x000fe20000010263 */
[----:B------:R-:W-:Y:S01]  /*4e30*/  @P1 STG.E.U16 desc[UR36][R6.64], R24 ;  /* 0x0000001806001986 */ /* 0x000fe2000c101524 */
[----:B------:R-:W-:Y:S01]  /*4e40*/  ISETP.GT.AND P1, PT, R4, 0x8, PT ;  /* 0x000000080400780c */ /* 0x000fe20003f24270 */
[----:B------:R-:W-:Y:S01]  /*4e50*/  FMUL R31, R31, R88 ;  /* 0x000000581f1f7220 */ /* 0x000fe20000400000 */
[C---:B------:R-:W-:Y:S01]  /*4e60*/  ISETP.GT.AND P4, PT, R3.reuse, 0x8, P0 ;  /* 0x000000080300780c */ /* 0x040fe20000784270 */
[----:B------:R-:W-:Y:S01]  /*4e70*/  @P3 STG.E.U16 desc[UR36][R6.64+0x2], R25 ;  /* 0x0000021906003986 */ /* 0x000fe2000c101524 */
[----:B------:R-:W-:Y:S01]  /*4e80*/  LEA R8, P3, R98, R6, 0x4 ;  /* 0x0000000662087211 */ /* 0x000fe200078620ff */
[-C--:B------:R-:W-:Y:S01]  /*4e90*/  FMUL R32, R32, R88.reuse ;  /* 0x0000005820207220 */ /* 0x080fe20000400000 */
[----:B------:R-:W-:Y:S01]  /*4ea0*/  ISETP.GT.AND P2, PT, R3, 0x8, P2 ;  /* 0x000000080300780c */ /* 0x000fe20001744270 */
[-C--:B------:R-:W-:Y:S01]  /*4eb0*/  FMUL R33, R33, R88.reuse ;  /* 0x0000005821217220 */ /* 0x080fe20000400000 */
[----:B------:R-:W-:Y:S01]  /*4ec0*/  ISETP.GT.AND P0, PT, R4, 0x9, PT ;  /* 0x000000090400780c */ /* 0x000fe20003f04270 */
[----:B------:R-:W-:Y:S01]  /*4ed0*/  IMAD.X R9, R99, 0x1, R7, P3 ;  /* 0x0000000163097824 */ /* 0x000fe200018e0607 */
[C---:B------:R-:W-:Y:S01]  /*4ee0*/  ISETP.GT.AND P5, PT, R3.reuse, RZ, P1 ;  /* 0x000000ff0300720c */ /* 0x040fe20000fa4270 */
[-C--:B------:R-:W-:Y:S01]  /*4ef0*/  FMUL R34, R34, R88.reuse ;  /* 0x0000005822227220 */ /* 0x080fe20000400000 */
[----:B------:R-:W-:Y:S01]  /*4f00*/  ISETP.GT.AND P3, PT, R3, RZ, P0 ;  /* 0x000000ff0300720c */ /* 0x000fe20000764270 */
[----:B------:R-:W-:Y:S01]  /*4f10*/  FMUL R35, R35, R88 ;  /* 0x0000005823237220 */ /* 0x000fe20000400000 */
[----:B------:R-:W-:Y:S01]  /*4f20*/  F2FP.BF16.F32.PACK_AB R26, RZ, R26 ;  /* 0x0000001aff1a723e */ /* 0x000fe200000010ff */
[-C--:B------:R-:W-:Y:S01]  /*4f30*/  FMUL R36, R36, R88.reuse ;  /* 0x0000005824247220 */ /* 0x080fe20000400000 */
[----:B------:R-:W-:Y:S01]  /*4f40*/  F2FP.BF16.F32.PACK_AB R27, RZ, R27 ;  /* 0x0000001bff1b723e */ /* 0x000fe200000010ff */
[----:B------:R-:W-:Y:S01]  /*4f50*/  FMUL R37, R37, R88 ;  /* 0x0000005825257220 */ /* 0x000fe20000400000 */
[----:B------:R-:W-:Y:S01]  /*4f60*/  F2FP.BF16.F32.PACK_AB R28, RZ, R28 ;  /* 0x0000001cff1c723e */ /* 0x000fe200000010ff */
[----:B------:R-:W-:Y:S01]  /*4f70*/  @P2 STG.E.U16 desc[UR36][R8.64], R26 ;  /* 0x0000001a08002986 */ /* 0x000fe2000c101524 */
[----:B------:R-:W-:Y:S01]  /*4f80*/  F2FP.BF16.F32.PACK_AB R29, RZ, R29 ;  /* 0x0000001dff1d723e */ /* 0x000fe200000010ff */
[-C--:B------:R-:W-:Y:S01]  /*4f90*/  FMUL R38, R38, R88.reuse ;  /* 0x0000005826267220 */ /* 0x080fe20000400000 */
[----:B------:R-:W-:Y:S01]  /*4fa0*/  ISETP.GT.AND P2, PT, R3, 0x8, P1 ;  /* 0x000000080300780c */ /* 0x000fe20000f44270 */
[----:B------:R-:W-:Y:S01]  /*4fb0*/  @P4 STG.E.U16 desc[UR36][R8.64+0x2], R27 ;  /* 0x0000021b08004986 */ /* 0x000fe2000c101524 */
[----:B------:R-:W-:Y:S01]  /*4fc0*/  ISETP.GT.AND P1, PT, R4, 0x10, PT ;  /* 0x000000100400780c */ /* 0x000fe20003f24270 */
[----:B------:R-:W-:Y:S01]  /*4fd0*/  FMUL R39, R39, R88 ;  /* 0x0000005827277220 */ /* 0x000fe20000400000 */
[----:B------:R-:W-:Y:S01]  /*4fe0*/  F2FP.BF16.F32.PACK_AB R30, RZ, R30 ;  /* 0x0000001eff1e723e */ /* 0x000fe200000010ff */
[----:B------:R-:W-:Y:S01]  /*4ff0*/  @P5 STG.E.U16 desc[UR36][R6.64+0x10], R28 ;  /* 0x0000101c06005986 */ /* 0x000fe2000c101524 */
[C---:B------:R-:W-:Y:S01]  /*5000*/  ISETP.GT.AND P4, PT, R3.reuse, RZ, P1 ;  /* 0x000000ff0300720c */ /* 0x040fe20000f84270 */
[-C--:B------:R-:W-:Y:S01]  /*5010*/  FMUL R40, R40, R88.reuse ;  /* 0x0000005828287220 */ /* 0x080fe20000400000 */
[----:B------:R-:W-:Y:S01]  /*5020*/  F2FP.BF16.F32.PACK_AB R31, RZ, R31 ;  /* 0x0000001fff1f723e */ /* 0x000fe200000010ff */
[----:B------:R-:W-:Y:S01]  /*5030*/  @P3 STG.E.U16 desc[UR36][R6.64+0x12], R29 ;  /* 0x0000121d06003986 */ /* 0x000fe2000c101524 */
[----:B------:R-:W-:Y:S01]  /*5040*/  ISETP.GT.AND P3, PT, R3, 0x8, P0 ;  /* 0x000000080300780c */ /* 0x000fe20000764270 */
[----:B------:R-:W-:Y:S01]  /*5050*/  FMUL R41, R41, R88 ;  /* 0x0000005829297220 */ /* 0x000fe20000400000 */
[----:B------:R-:W-:Y:S01]  /*5060*/  ISETP.GT.AND P0, PT, R4, 0x11, PT ;  /* 0x000000110400780c */ /* 0x000fe20003f04270 */
[----:B------:R-:W-:Y:S01]  /*5070*/  @P2 STG.E.U16 desc[UR36][R8.64+0x10], R30 ;  /* 0x0000101e08002986 */ /* 0x000fe2000c101524 */
[----:B------:R-:W-:Y:S01]  /*5080*/  F2FP.BF16.F32.PACK_AB R32, RZ, R32 ;  /* 0x00000020ff20723e */ /* 0x000fe200000010ff */
[-C--:B------:R-:W-:Y:S01]  /*5090*/  FMUL R42, R42, R88.reuse ;  /* 0x000000582a2a7220 */ /* 0x080fe20000400000 */
[----:B------:R-:W-:Y:S01]  /*50a0*/  ISETP.GT.AND P5, PT, R3, RZ, P0 ;  /* 0x000000ff0300720c */ /* 0x000fe200007a4270 */
[-C--:B------:R-:W-:Y:S01]  /*50b0*/  FMUL R43, R43, R88.reuse ;  /* 0x000000582b2b7220 */ /* 0x080fe20000400000 */
[----:B------:R-:W-:Y:S01]  /*50c0*/  ISETP.GT.AND P2, PT, R3, 0x8, P1 ;  /* 0x000000080300780c */ /* 0x000fe20000f44270 */
[-C--:B------:R-:W-:Y:S01]  /*50d0*/  FMUL R44, R44, R88.reuse ;  /* 0x000000582c2c7220 */ /* 0x080fe20000400000 */
[----:B------:R-:W-:Y:S01]  /*50e0*/  ISETP.GT.AND P1, PT, R4, 0x18, PT ;  /* 0x000000180400780c */ /* 0x000fe20003f24270 */
[-C--:B------:R-:W-:Y:S01]  /*50f0*/  FMUL R45, R45, R88.reuse ;  /* 0x000000582d2d7220 */ /* 0x080fe20000400000 */
[----:B------:R-:W-:Y:S01]  /*5100*/  F2FP.BF16.F32.PACK_AB R33, RZ, R33 ;  /* 0x00000021ff21723e */ /* 0x000fe200000010ff */
[----:B------:R-:W-:Y:S01]  /*5110*/  @P3 STG.E.U16 desc[UR36][R8.64+0x12], R31 ;  /* 0x0000121f08003986 */ /* 0x000fe2000c101524 */
[C---:B------:R-:W-:Y:S01]  /*5120*/  ISETP.GT.AND P3, PT, R3.reuse, 0x8, P0 ;  /* 0x000000080300780c */ /* 0x040fe20000764270 */
[-C--:B------:R-:W-:Y:S01]  /*5130*/  FMUL R46, R46, R88.reuse ;  /* 0x000000582e2e7220 */ /* 0x080fe20000400000 */
[----:B------:R-:W-:Y:S01]  /*5140*/  ISETP.GT.AND P0, PT, R4, 0x19, PT ;  /* 0x000000190400780c */ /* 0x000fe20003f04270 */
[----:B------:R-:W-:Y:S01]  /*5150*/  @P4 STG.E.U16 desc[UR36][R6.64+0x20], R32 ;  /* 0x0000202006004986 */ /* 0x000fe2000c101524 */
[----:B------:R-:W-:Y:S01]  /*5160*/  ISETP.GT.AND P4, PT, R3, RZ, P1 ;  /* 0x000000ff0300720c */ /* 0x000fe20000f84270 */
[----:B------:R-:W-:Y:S01]  /*5170*/  FMUL R47, R47, R88 ;  /* 0x000000582f2f7220 */ /* 0x000fe20000400000 */
[----:B------:R-:W-:Y:S01]  /*5180*/  F2FP.BF16.F32.PACK_AB R34, RZ, R34 ;  /* 0x00000022ff22723e */ /* 0x000fe200000010ff */
[----:B------:R-:W-:Y:S01]  /*5190*/  @P5 STG.E.U16 desc[UR36][R6.64+0x22], R33 ;  /* 0x0000222106005986 */ /* 0x000fe2000c101524 */
[----:B------:R-:W-:Y:S01]  /*51a0*/  ISETP.GT.AND P5, PT, R3, RZ, P0 ;  /* 0x000000ff0300720c */ /* 0x000fe200007a4270 */
[----:B------:R-:W-:Y:S01]  /*51b0*/  FMUL R48, R48, R88 ;  /* 0x0000005830307220 */ /* 0x000fe20000400000 */
[----:B------:R-:W-:Y:S01]  /*51c0*/  F2FP.BF16.F32.PACK_AB R35, RZ, R35 ;  /* 0x00000023ff23723e */ /* 0x000fe200000010ff */
[----:B------:R-:W-:Y:S01]  /*51d0*/  @P2 STG.E.U16 desc[UR36][R8.64+0x20], R34 ;  /* 0x0000202208002986 */ /* 0x000fe2000c101524 */
[----:B------:R-:W-:Y:S01]  /*51e0*/  F2FP.BF16.F32.PACK_AB R36, RZ, R36 ;  /* 0x00000024ff24723e */ /* 0x000fe200000010ff */
[-C--:B------:R-:W-:Y:S01]  /*51f0*/  FMUL R49, R49, R88.reuse ;  /* 0x0000005831317220 */ /* 0x080fe20000400000 */
[C---:B------:R-:W-:Y:S01]  /*5200*/  ISETP.GT.AND P2, PT, R3.reuse, 0x8, P1 ;  /* 0x000000080300780c */ /* 0x040fe20000f44270 */
[----:B------:R-:W-:Y:S01]  /*5210*/  @P3 STG.E.U16 desc[UR36][R8.64+0x22], R35 ;  /* 0x0000222308003986 */ /* 0x000fe2000c101524 */
[----:B------:R-:W-:Y:S01]  /*5220*/  ISETP.GT.AND P1, PT, R4, 0x20, PT ;  /* 0x000000200400780c */ /* 0x000fe20003f24270 */
[-C--:B------:R-:W-:Y:S01]  /*5230*/  FMUL R50, R50, R88.reuse ;  /* 0x0000005832327220 */ /* 0x080fe20000400000 */
[----:B------:R-:W-:Y:S01]  /*5240*/  F2FP.BF16.F32.PACK_AB R37, RZ, R37 ;  /* 0x00000025ff25723e */ /* 0x000fe200000010ff */
[----:B------:R-:W-:Y:S01]  /*5250*/  @P4 STG.E.U16 desc[UR36][R6.64+0x30], R36 ;  /* 0x0000302406004986 */ /* 0x000fe2000c101524 */
[----:B------:R-:W-:Y:S01]  /*5260*/  ISETP.GT.AND P3, PT, R3, 0x8, P0 ;  /* 0x000000080300780c */ /* 0x000fe20000764270 */
[-C--:B------:R-:W-:Y:S01]  /*5270*/  FMUL R51, R51, R88.reuse ;  /* 0x0000005833337220 */ /* 0x080fe20000400000 */
[----:B------:R-:W-:Y:S01]  /*5280*/  ISETP.GT.AND P0, PT, R4, 0x21, PT ;  /* 0x000000210400780c */ /* 0x000fe20003f04270 */
[----:B------:R-:W-:Y:S01]  /*5290*/  @P5 STG.E.U16 desc[UR36][R6.64+0x32], R37 ;  /* 0x0000322506005986 */ /* 0x000fe2000c101524 */
[----:B------:R-:W-:Y:S01]  /*52a0*/  ISETP.GT.AND P4, PT, R3, RZ, P1 ;  /* 0x000000ff0300720c */ /* 0x000fe20000f84270 */
[----:B------:R-:W-:Y:S01]  /*52b0*/  FMUL R52, R52, R88 ;  /* 0x0000005834347220 */ /* 0x000fe20000400000 */
[----:B------:R-:W-:Y:S01]  /*52c0*/  F2FP.BF16.F32.PACK_AB R38, RZ, R38 ;  /* 0x00000026ff26723e */ /* 0x000fe200000010ff */
[-C--:B------:R-:W-:Y:S01]  /*52d0*/  FMUL R53, R53, R88.reuse ;  /* 0x0000005835357220 */ /* 0x080fe20000400000 */
        /* <DEDUP_REMOVED lines=113> */
[----:B------:R-:W-:Y:S01]  /*59f0*/  FMUL R87, R87, R88 ;  /* 0x0000005857577220 */ /* 0x000fe20000400000 */
[----:B------:R-:W-:Y:S01]  /*5a00*/  ISETP.GT.AND P0, PT, R4, 0x51, PT ;  /* 0x000000510400780c */ /* 0x000fe20003f04270 */
[----:B------:R-:W-:Y:S01]  /*5a10*/  @P5 STG.E.U16 desc[UR36][R6.64+0x92], R61 ;  /* 0x0000923d06005986 */ /* 0x000fe2000c101524 */
[----:B------:R-:W-:-:S02]  /*5a20*/  ISETP.GT.AND P4, PT, R3, RZ, P1 ;  /* 0x000000ff0300720c */ /* 0x000fc40000f84270 */
[----:B------:R-:W-:Y:S02]  /*5a30*/  F2FP.BF16.F32.PACK_AB R62, RZ, R62 ;  /* 0x0000003eff3e723e */ /* 0x000fe400000010ff */
[C---:B------:R-:W-:Y:S02]  /*5a40*/  ISETP.GT.AND P5, PT, R3.reuse, RZ, P0 ;  /* 0x000000ff0300720c */ /* 0x040fe400007a4270 */
[----:B------:R-:W-:Y:S01]  /*5a50*/  F2FP.BF16.F32.PACK_AB R63, RZ, R63 ;  /* 0x0000003fff3f723e */ /* 0x000fe200000010ff */
[----:B------:R-:W-:Y:S01]  /*5a60*/  @P2 STG.E.U16 desc[UR36][R8.64+0x90], R62 ;  /* 0x0000903e08002986 */ /* 0x000fe2000c101524 */
[----:B------:R-:W-:Y:S02]  /*5a70*/  F2FP.BF16.F32.PACK_AB R64, RZ, R64 ;  /* 0x00000040ff40723e */ /* 0x000fe400000010ff */
[----:B------:R-:W-:Y:S01]  /*5a80*/  ISETP.GT.AND P2, PT, R3, 0x8, P1 ;  /* 0x000000080300780c */ /* 0x000fe20000f44270 */
[----:B------:R-:W-:Y:S01]  /*5a90*/  @P3 STG.E.U16 desc[UR36][R8.64+0x92], R63 ;  /* 0x0000923f08003986 */ /* 0x000fe2000c101524 */
[----:B------:R-:W-:-:S02]  /*5aa0*/  ISETP.GT.AND P1, PT, R4, 0x58, PT ;  /* 0x000000580400780c */ /* 0x000fc40003f24270 */
[----:B------:R-:W-:Y:S01]  /*5ab0*/  F2FP.BF16.F32.PACK_AB R65, RZ, R65 ;  /* 0x00000041ff41723e */ /* 0x000fe200000010ff */
[----:B------:R-:W-:Y:S01]  /*5ac0*/  @P4 STG.E.U16 desc[UR36][R6.64+0xa0], R64 ;  /* 0x0000a04006004986 */ /* 0x000fe2000c101524 */
[C---:B------:R-:W-:Y:S02]  /*5ad0*/  ISETP.GT.AND P3, PT, R3.reuse, 0x8, P0 ;  /* 0x000000080300780c */ /* 0x040fe40000764270 */
[----:B------:R-:W-:Y:S01]  /*5ae0*/  ISETP.GT.AND P0, PT, R4, 0x59, PT ;  /* 0x000000590400780c */ /* 0x000fe20003f04270 */
[----:B------:R-:W-:Y:S01]  /*5af0*/  @P5 STG.E.U16 desc[UR36][R6.64+0xa2], R65 ;  /* 0x0000a24106005986 */ /* 0x000fe2000c101524 */
[C---:B------:R-:W-:Y:S02]  /*5b00*/  ISETP.GT.AND P4, PT, R3.reuse, RZ, P1 ;  /* 0x000000ff0300720c */ /* 0x040fe40000f84270 */
[----:B------:R-:W-:Y:S02]  /*5b10*/  F2FP.BF16.F32.PACK_AB R66, RZ, R66 ;  /* 0x00000042ff42723e */ /* 0x000fe400000010ff */
[----:B------:R-:W-:-:S02]  /*5b20*/  ISETP.GT.AND P5, PT, R3, RZ, P0 ;  /* 0x000000ff0300720c */ /* 0x000fc400007a4270 */
[----:B------:R-:W-:Y:S01]  /*5b30*/  F2FP.BF16.F32.PACK_AB R67, RZ, R67 ;  /* 0x00000043ff43723e */ /* 0x000fe200000010ff */
[----:B------:R-:W-:Y:S01]  /*5b40*/  @P2 STG.E.U16 desc[UR36][R8.64+0xa0], R66 ;  /* 0x0000a04208002986 */ /* 0x000fe2000c101524 */
[----:B------:R-:W-:Y:S02]  /*5b50*/  F2FP.BF16.F32.PACK_AB R68, RZ, R68 ;  /* 0x00000044ff44723e */ /* 0x000fe400000010ff */
[C---:B------:R-:W-:Y:S01]  /*5b60*/  ISETP.GT.AND P2, PT, R3.reuse, 0x8, P1 ;  /* 0x000000080300780c */ /* 0x040fe20000f44270 */
[----:B------:R-:W-:Y:S01]  /*5b70*/  @P3 STG.E.U16 desc[UR36][R8.64+0xa2], R67 ;  /* 0x0000a24308003986 */ /* 0x000fe2000c101524 */
[----:B------:R-:W-:Y:S02]  /*5b80*/  ISETP.GT.AND P1, PT, R4, 0x60, PT ;  /* 0x000000600400780c */ /* 0x000fe40003f24270 */
[----:B------:R-:W-:Y:S01]  /*5b90*/  F2FP.BF16.F32.PACK_AB R69, RZ, R69 ;  /* 0x00000045ff45723e */ /* 0x000fe200000010ff */
[----:B------:R-:W-:Y:S01]  /*5ba0*/  @P4 STG.E.U16 desc[UR36][R6.64+0xb0], R68 ;  /* 0x0000b04406004986 */ /* 0x000fe2000c101524 */
[----:B------:R-:W-:-:S02]  /*5bb0*/  ISETP.GT.AND P3, PT, R3, 0x8, P0 ;  /* 0x000000080300780c */ /* 0x000fc40000764270 */
[----:B------:R-:W-:Y:S01]  /*5bc0*/  ISETP.GT.AND P0, PT, R4, 0x61, PT ;  /* 0x000000610400780c */ /* 0x000fe20003f04270 */
[----:B------:R-:W-:Y:S01]  /*5bd0*/  @P5 STG.E.U16 desc[UR36][R6.64+0xb2], R69 ;  /* 0x0000b24506005986 */ /* 0x000fe2000c101524 */
[C---:B------:R-:W-:Y:S02]  /*5be0*/  ISETP.GT.AND P4, PT, R3.reuse, RZ, P1 ;  /* 0x000000ff0300720c */ /* 0x040fe40000f84270 */
[----:B------:R-:W-:Y:S02]  /*5bf0*/  ISETP.GT.AND P5, PT, R3, RZ, P0 ;  /* 0x000000ff0300720c */ /* 0x000fe400007a4270 */
[----:B------:R-:W-:Y:S02]  /*5c00*/  F2FP.BF16.F32.PACK_AB R70, RZ, R70 ;  /* 0x00000046ff46723e */ /* 0x000fe400000010ff */
[----:B------:R-:W-:Y:S02]  /*5c10*/  F2FP.BF16.F32.PACK_AB R71, RZ, R71 ;  /* 0x00000047ff47723e */ /* 0x000fe400000010ff */
[----:B------:R-:W-:Y:S01]  /*5c20*/  F2FP.BF16.F32.PACK_AB R72, RZ, R72 ;  /* 0x00000048ff48723e */ /* 0x000fe200000010ff */
[----:B------:R-:W-:Y:S01]  /*5c30*/  @P2 STG.E.U16 desc[UR36][R8.64+0xb0], R70 ;  /* 0x0000b04608002986 */ /* 0x000fe2000c101524 */
[----:B------:R-:W-:-:S02]  /*5c40*/  F2FP.BF16.F32.PACK_AB R73, RZ, R73 ;  /* 0x00000049ff49723e */ /* 0x000fc400000010ff */
[C---:B------:R-:W-:Y:S01]  /*5c50*/  ISETP.GT.AND P1, PT, R3.reuse, 0x8, P1 ;  /* 0x000000080300780c */ /* 0x040fe20000f24270 */
[----:B------:R-:W-:Y:S01]  /*5c60*/  @P3 STG.E.U16 desc[UR36][R8.64+0xb2], R71 ;  /* 0x0000b24708003986 */ /* 0x000fe2000c101524 */
[C---:B------:R-:W-:Y:S02]  /*5c70*/  ISETP.GT.AND P2, PT, R3.reuse, 0x8, P0 ;  /* 0x000000080300780c */ /* 0x040fe40000744270 */
[C---:B------:R-:W-:Y:S01]  /*5c80*/  ISETP.GT.AND P0, PT, R4.reuse, 0x69, PT ;  /* 0x000000690400780c */ /* 0x040fe20003f04270 */
[----:B------:R-:W-:Y:S01]  /*5c90*/  @P4 STG.E.U16 desc[UR36][R6.64+0xc0], R72 ;  /* 0x0000c04806004986 */ /* 0x000fe2000c101524 */
[----:B------:R-:W-:Y:S02]  /*5ca0*/  ISETP.GT.AND P4, PT, R4, 0x68, PT ;  /* 0x000000680400780c */ /* 0x000fe40003f84270 */
[----:B------:R-:W-:Y:S01]  /*5cb0*/  F2FP.BF16.F32.PACK_AB R74, RZ, R74 ;  /* 0x0000004aff4a723e */ /* 0x000fe200000010ff */
[----:B------:R-:W-:Y:S01]  /*5cc0*/  @P5 STG.E.U16 desc[UR36][R6.64+0xc2], R73 ;  /* 0x0000c24906005986 */ /* 0x000fe2000c101524 */
[----:B------:R-:W-:-:S02]  /*5cd0*/  ISETP.GT.AND P5, PT, R3, RZ, P4 ;  /* 0x000000ff0300720c */ /* 0x000fc400027a4270 */
[C---:B------:R-:W-:Y:S01]  /*5ce0*/  ISETP.GT.AND P3, PT, R3.reuse, RZ, P0 ;  /* 0x000000ff0300720c */ /* 0x040fe20000764270 */
[----:B------:R-:W-:Y:S01]  /*5cf0*/  @P1 STG.E.U16 desc[UR36][R8.64+0xc0], R74 ;  /* 0x0000c04a08001986 */ /* 0x000fe2000c101524 */
[----:B------:R-:W-:Y:S02]  /*5d00*/  F2FP.BF16.F32.PACK_AB R75, RZ, R75 ;  /* 0x0000004bff4b723e */ /* 0x000fe400000010ff */
[----:B------:R-:W-:Y:S02]  /*5d10*/  F2FP.BF16.F32.PACK_AB R76, RZ, R76 ;  /* 0x0000004cff4c723e */ /* 0x000fe400000010ff */
[C---:B------:R-:W-:Y:S01]  /*5d20*/  ISETP.GT.AND P4, PT, R3.reuse, 0x8, P4 ;  /* 0x000000080300780c */ /* 0x040fe20002784270 */
[----:B------:R-:W-:Y:S01]  /*5d30*/  @P2 STG.E.U16 desc[UR36][R8.64+0xc2], R75 ;  /* 0x0000c24b08002986 */ /* 0x000fe2000c101524 */
[----:B------:R-:W-:Y:S02]  /*5d40*/  F2FP.BF16.F32.PACK_AB R77, RZ, R77 ;  /* 0x0000004dff4d723e */ /* 0x000fe400000010ff */
[----:B------:R-:W-:Y:S01]  /*5d50*/  ISETP.GT.AND P2, PT, R4, 0x71, PT ;  /* 0x000000710400780c */ /* 0x000fe20003f44270 */
[----:B------:R-:W-:Y:S01]  /*5d60*/  @P5 STG.E.U16 desc[UR36][R6.64+0xd0], R76 ;  /* 0x0000d04c06005986 */ /* 0x000fe2000c101524 */
[----:B------:R-:W-:-:S02]  /*5d70*/  ISETP.GT.AND P5, PT, R3, 0x8, P0 ;  /* 0x000000080300780c */ /* 0x000fc400007a4270 */
[C---:B------:R-:W-:Y:S01]  /*5d80*/  ISETP.GT.AND P1, PT, R4.reuse, 0x78, PT ;  /* 0x000000780400780c */ /* 0x040fe20003f24270 */
[----:B------:R-:W-:Y:S01]  /*5d90*/  @P3 STG.E.U16 desc[UR36][R6.64+0xd2], R77 ;  /* 0x0000d24d06003986 */ /* 0x000fe2000c101524 */
[C---:B------:R-:W-:Y:S02]  /*5da0*/  ISETP.GT.AND P3, PT, R4.reuse, 0x70, PT ;  /* 0x000000700400780c */ /* 0x040fe40003f64270 */
[----:B------:R-:W-:Y:S01]  /*5db0*/  ISETP.GT.AND P0, PT, R4, 0x79, PT ;  /* 0x000000790400780c */ /* 0x000fe20003f04270 */
[----:B------:R-:W-:Y:S01]  /*5dc0*/  @P4 IMAD.MOV.U32 R4, RZ, RZ, R8 ;  /* 0x000000ffff044224 */ /* 0x000fe200078e0008 */
[----:B------:R-:W-:Y:S01]  /*5dd0*/  F2FP.BF16.F32.PACK_AB R78, RZ, R78 ;  /* 0x0000004eff4e723e */ /* 0x000fe200000010ff */
[----:B------:R-:W-:Y:S01]  /*5de0*/  @P4 IMAD.MOV.U32 R5, RZ, RZ, R9 ;  /* 0x000000ffff054224 */ /* 0x000fe200078e0009 */
[----:B------:R-:W-:Y:S02]  /*5df0*/  F2FP.BF16.F32.PACK_AB R79, RZ, R79 ;  /* 0x0000004fff4f723e */ /* 0x000fe400000010ff */
[----:B------:R-:W-:-:S02]  /*5e00*/  F2FP.BF16.F32.PACK_AB R80, RZ, R80 ;  /* 0x00000050ff50723e */ /* 0x000fc400000010ff */
[----:B------:R0:W-:Y:S01]  /*5e10*/  @P4 STG.E.U16 desc[UR36][R4.64+0xd0], R78 ;  /* 0x0000d04e04004986 */ /* 0x0001e2000c101524 */
[C---:B------:R-:W-:Y:S02]  /*5e20*/  ISETP.GT.AND P4, PT, R3.reuse, RZ, P2 ;  /* 0x000000ff0300720c */ /* 0x040fe40001784270 */
[----:B------:R-:W-:Y:S02]  /*5e30*/  F2FP.BF16.F32.PACK_AB R81, RZ, R81 ;  /* 0x00000051ff51723e */ /* 0x000fe400000010ff */
[----:B------:R-:W-:Y:S02]  /*5e40*/  ISETP.GT.AND P2, PT, R3, 0x8, P2 ;  /* 0x000000080300780c */ /* 0x000fe40001744270 */
[----:B------:R-:W-:Y:S02]  /*5e50*/  F2FP.BF16.F32.PACK_AB R82, RZ, R82 ;  /* 0x00000052ff52723e */ /* 0x000fe400000010ff */
[----:B------:R-:W-:Y:S02]  /*5e60*/  F2FP.BF16.F32.PACK_AB R83, RZ, R83 ;  /* 0x00000053ff53723e */ /* 0x000fe400000010ff */
[----:B------:R-:W-:Y:S01]  /*5e70*/  F2FP.BF16.F32.PACK_AB R84, RZ, R84 ;  /* 0x00000054ff54723e */ /* 0x000fe200000010ff */
[----:B0-----:R-:W-:Y:S01]  /*5e80*/  @P5 IMAD.MOV.U32 R4, RZ, RZ, R8 ;  /* 0x000000ffff045224 */ /* 0x001fe200078e0008 */
[----:B------:R-:W-:Y:S01]  /*5e90*/  F2FP.BF16.F32.PACK_AB R85, RZ, R85 ;  /* 0x00000055ff55723e */ /* 0x000fe200000010ff */
[----:B------:R-:W-:Y:S01]  /*5ea0*/  @P5 IMAD.MOV.U32 R5, RZ, RZ, R9 ;  /* 0x000000ffff055224 */ /* 0x000fe200078e0009 */
[----:B------:R-:W-:-:S02]  /*5eb0*/  F2FP.BF16.F32.PACK_AB R86, RZ, R86 ;  /* 0x00000056ff56723e */ /* 0x000fc400000010ff */
[----:B------:R-:W-:Y:S02]  /*5ec0*/  F2FP.BF16.F32.PACK_AB R87, RZ, R87 ;  /* 0x00000057ff57723e */ /* 0x000fe400000010ff */
[----:B------:R0:W-:Y:S01]  /*5ed0*/  @P5 STG.E.U16 desc[UR36][R4.64+0xd2], R79 ;  /* 0x0000d24f04005986 */ /* 0x0001e2000c101524 */
[C---:B------:R-:W-:Y:S02]  /*5ee0*/  ISETP.GT.AND P5, PT, R3.reuse, RZ, P3 ;  /* 0x000000ff0300720c */ /* 0x040fe40001fa4270 */
[----:B------:R-:W-:-:S11]  /*5ef0*/  ISETP.GT.AND P3, PT, R3, 0x8, P3 ;  /* 0x000000080300780c */ /* 0x000fd60001f64270 */
[----:B0-----:R-:W-:Y:S02]  /*5f00*/  @P5 IMAD.MOV.U32 R4, RZ, RZ, R6 ;  /* 0x000000ffff045224 */ /* 0x001fe400078e0006 */
[----:B------:R-:W-:-:S05]  /*5f10*/  @P5 IMAD.MOV.U32 R5, RZ, RZ, R7 ;  /* 0x000000ffff055224 */ /* 0x000fca00078e0007 */
[----:B------:R0:W-:Y:S01]  /*5f20*/  @P5 STG.E.U16 desc[UR36][R4.64+0xe0], R80 ;  /* 0x0000e05004005986 */ /* 0x0001e2000c101524 */
[C---:B------:R-:W-:Y:S02]  /*5f30*/  ISETP.GT.AND P5, PT, R3.reuse, RZ, P0 ;  /* 0x000000ff0300720c */ /* 0x040fe400007a4270 */
[----:B------:R-:W-:Y:S01]  /*5f40*/  ISETP.GT.AND P0, PT, R3, 0x8, P0 ;  /* 0x000000080300780c */ /* 0x000fe20000704270 */
[----:B0-----:R-:W-:Y:S02]  /*5f50*/  @P4 IMAD.MOV.U32 R4, RZ, RZ, R6 ;  /* 0x000000ffff044224 */ /* 0x001fe400078e0006 */
[----:B------:R-:W-:-:S05]  /*5f60*/  @P4 IMAD.MOV.U32 R5, RZ, RZ, R7 ;  /* 0x000000ffff054224 */ /* 0x000fca00078e0007 */
[----:B------:R0:W-:Y:S01]  /*5f70*/  @P4 STG.E.U16 desc[UR36][R4.64+0xe2], R81 ;  /* 0x0000e25104004986 */ /* 0x0001e2000c101524 */
[C---:B------:R-:W-:Y:S02]  /*5f80*/  ISETP.GT.AND P4, PT, R3.reuse, RZ, P1 ;  /* 0x000000ff0300720c */ /* 0x040fe40000f84270 */
[----:B------:R-:W-:Y:S01]  /*5f90*/  ISETP.GT.AND P1, PT, R3, 0x8, P1 ;  /* 0x000000080300780c */ /* 0x000fe20000f24270 */
[----:B0-----:R-:W-:Y:S02]  /*5fa0*/  @P3 IMAD.MOV.U32 R4, RZ, RZ, R8 ;  /* 0x000000ffff043224 */ /* 0x001fe400078e0008 */
[----:B------:R-:W-:-:S05]  /*5fb0*/  @P3 IMAD.MOV.U32 R5, RZ, RZ, R9 ;  /* 0x000000ffff053224 */ /* 0x000fca00078e0009 */
[----:B------:R0:W-:Y:S02]  /*5fc0*/  @P3 STG.E.U16 desc[UR36][R4.64+0xe0], R82 ;  /* 0x0000e05204003986 */ /* 0x0001e4000c101524 */
[----:B0-----:R-:W-:Y:S02]  /*5fd0*/  @P2 IMAD.MOV.U32 R4, RZ, RZ, R8 ;  /* 0x000000ffff042224 */ /* 0x001fe400078e0008 */
[----:B------:R-:W-:-:S05]  /*5fe0*/  @P2 IMAD.MOV.U32 R5, RZ, RZ, R9 ;  /* 0x000000ffff052224 */ /* 0x000fca00078e0009 */
[----:B------:R0:W-:Y:S02]  /*5ff0*/  @P2 STG.E.U16 desc[UR36][R4.64+0xe2], R83 ;  /* 0x0000e25304002986 */ /* 0x0001e4000c101524 */
[----:B0-----:R-:W-:Y:S02]  /*6000*/  @P4 IMAD.MOV.U32 R4, RZ, RZ, R6 ;  /* 0x000000ffff044224 */ /* 0x001fe400078e0006 */
[----:B------:R-:W-:-:S05]  /*6010*/  @P4 IMAD.MOV.U32 R5, RZ, RZ, R7 ;  /* 0x000000ffff054224 */ /* 0x000fca00078e0007 */
[----:B------:R0:W-:Y:S04]  /*6020*/  @P4 STG.E.U16 desc[UR36][R4.64+0xf0], R84 ;  /* 0x0000f05404004986 */ /* 0x0001e8000c101524 */
[----:B------:R1:W-:Y:S01]  /*6030*/  @P5 STG.E.U16 desc[UR36][R6.64+0xf2], R85 ;  /* 0x0000f25506005986 */ /* 0x0003e2000c101524 */
[----:B0-----:R-:W-:Y:S02]  /*6040*/  @P1 IMAD.MOV.U32 R4, RZ, RZ, R8 ;  /* 0x000000ffff041224 */ /* 0x001fe400078e0008 */
[----:B------:R-:W-:-:S05]  /*6050*/  @P1 IMAD.MOV.U32 R5, RZ, RZ, R9 ;  /* 0x000000ffff051224 */ /* 0x000fca00078e0009 */
[----:B------:R1:W-:Y:S04]  /*6060*/  @P1 STG.E.U16 desc[UR36][R4.64+0xf0], R86 ;  /* 0x0000f05604001986 */ /* 0x0003e8000c101524 */
[----:B------:R1:W-:Y:S02]  /*6070*/  @P0 STG.E.U16 desc[UR36][R8.64+0xf2], R87 ;  /* 0x0000f25708000986 */ /* 0x0003e4000c101524 */
.L_x_161:
[----:B------:R-:W-:Y:S05]  /*6080*/  BSYNC B0 ;  /* 0x0000000000007941 */ /* 0x000fea0003800000 */
.L_x_35:
[----:B------:R-:W-:Y:S01]  /*6090*/  ULDC UR4, c[0x0][0xc] ;  /* 0x0000030000047ab9 */ /* 0x000fe20000000800 */
[----:B------:R-:W-:Y:S01]  /*60a0*/  ULDC UR5, c[0x0][0x10] ;  /* 0x0000040000057ab9 */ /* 0x000fe20000000800 */
[----:B------:R-:W4:Y:S01]  /*60b0*/  LDC R3, c[0x0][0x14] ;  /* 0x00000500ff037b82 */ /* 0x000f220000000800 */
[----:B------:R-:W-:Y:S01]  /*60c0*/  UIMAD.WIDE.U32 UR4, UR4, UR5, URZ ;  /* 0x00000005040472a5 */ /* 0x000fe2000f8e003f */
[----:B------:R-:W-:Y:S02]  /*60d0*/  IMAD.MOV.U32 R93, RZ, RZ, -0x1 ;  /* 0xffffffffff5d7424 */ /* 0x000fe400078e00ff */
[----:B------:R-:W-:-:S03]  /*60e0*/  IMAD.MOV.U32 R91, RZ, RZ, -0x1 ;  /* 0xffffffffff5b7424 */ /* 0x000fc600078e00ff */
[----:B----4-:R-:W-:-:S04]  /*60f0*/  IMAD.WIDE.U32 R16, R3, UR4, R16 ;  /* 0x0000000403107c25 */ /* 0x010fc8000f8e0010 */
[----:B------:R-:W-:Y:S01]  /*6100*/  IMAD R3, R3, UR5, RZ ;  /* 0x0000000503037c24 */ /* 0x000fe2000f8e02ff */
[----:B------:R-:W-:Y:S02]  /*6110*/  ULDC.64 UR4, c[0x0][0x650] ;  /* 0x0001940000047ab9 */ /* 0x000fe40000000a00 */
[----:B------:R-:W-:Y:S01]  /*6120*/  ISETP.GE.U32.AND P0, PT, R16, UR4, PT ;  /* 0x0000000410007c0c */ /* 0x000fe2000bf06070 */
[--C-:B------:R-:W-:Y:S01]  /*6130*/  IMAD.IADD R17, R17, 0x1, R3.reuse ;  /* 0x0000000111117824 */ /* 0x100fe200078e0203 */
[----:B------:R-:W-:-:S04]  /*6140*/  PRMT R3, RZ, 0x7610, R3 ;  /* 0x00007610ff037816 */ /* 0x000fc80000000003 */
[----:B------:R-:W-:-:S13]  /*6150*/  ISETP.GE.U32.AND.EX P0, PT, R17, UR5, PT, P0 ;  /* 0x0000000511007c0c */ /* 0x000fda000bf06100 */
[----:B------:R-:W-:Y:S05]  /*6160*/  @P0 BRA `(.L_x_162) ;  /* 0x0000000400640947 */ /* 0x000fea0003800000 */
[----:B---3--:R-:W3:Y:S01]  /*6170*/  S2R R12, SR_CTAID.X ;  /* 0x00000000000c7919 */ /* 0x008ee20000002500 */
[----:B------:R-:W4:Y:S01]  /*6180*/  LDC.64 R10, c[0x0][0x628] ;  /* 0x00018a00ff0a7b82 */ /* 0x000f220000000a00 */
[----:B------:R-:W-:Y:S01]  /*6190*/  ULDC UR4, c[0x0][0x150] ;  /* 0x0000540000047ab9 */ /* 0x000fe20000000800 */
[----:B-12---:R-:W-:Y:S01]  /*61a0*/  IMAD.MOV.U32 R8, RZ, RZ, R16 ;  /* 0x000000ffff087224 */ /* 0x006fe200078e0010 */
[----:B-----5:R-:W1:Y:S01]  /*61b0*/  S2R R24, SR_CTAID.Y ;  /* 0x0000000000187919 */ /* 0x020e620000002600 */
[----:B------:R-:W-:-:S04]  /*61c0*/  IMAD.MOV.U32 R9, RZ, RZ, R17 ;  /* 0x000000ffff097224 */ /* 0x000fc800078e0011 */
[----:B------:R-:W2:Y:S08]  /*61d0*/  LDC R21, c[0x0][0x144] ;  /* 0x00005100ff157b82 */ /* 0x000eb00000000800 */
[----:B------:R-:W0:Y:S08]  /*61e0*/  LDC R0, c[0x0][0x630] ;  /* 0x00018c00ff007b82 */ /* 0x000e300000000800 */
[----:B------:R-:W0:Y:S01]  /*61f0*/  LDC.64 R14, c[0x0][0x620] ;  /* 0x00018800ff0e7b82 */ /* 0x000e220000000a00 */
[----:B----4-:R-:W-:-:S04]  /*6200*/  ISETP.NE.U32.AND P0, PT, R10, RZ, PT ;  /* 0x000000ff0a00720c */ /* 0x010fc80003f05070 */
[----:B------:R-:W-:Y:S02]  /*6210*/  ISETP.NE.AND.EX P0, PT, R11, RZ, PT, P0 ;  /* 0x000000ff0b00720c */ /* 0x000fe40003f05300 */
[----:B---3--:R-:W-:-:S05]  /*6220*/  I2FP.F32.U32 R3, R12 ;  /* 0x0000000c00037245 */ /* 0x008fca0000201000 */
[----:B------:R-:W-:-:S04]  /*6230*/  FMUL R3, R3, UR4 ;  /* 0x0000000403037c20 */ /* 0x000fc80008400000 */
[----:B------:R3:W4:Y:S02]  /*6240*/  F2I.U32.TRUNC.NTZ R20, R3 ;  /* 0x0000000300147305 */ /* 0x000724000020f000 */
[----:B-12---:R-:W-:Y:S05]  /*6250*/  @!P0 BRA `(.L_x_163) ;  /* 0x0000000000288947 */ /* 0x006fea0003800000 */
[----:B---3--:R-:W1:Y:S02]  /*6260*/  LDC R3, c[0x0][0x634] ;  /* 0x00018d00ff037b82 */ /* 0x008e640000000800 */
[----:B-1----:R-:W-:-:S05]  /*6270*/  IADD3 R3, P0, R16, R3, RZ ;  /* 0x0000000310037210 */ /* 0x002fca0007f1e0ff */
[----:B------:R-:W-:-:S04]  /*6280*/  IMAD.X R13, RZ, RZ, R17, P0 ;  /* 0x000000ffff0d7224 */ /* 0x000fc800000e0611 */
[----:B0-----:R-:W-:-:S04]  /*6290*/  IMAD.WIDE.U32 R4, R13, R10, RZ ;  /* 0x0000000a0d047225 */ /* 0x001fc800078e00ff */
[----:B------:R-:W-:-:S04]  /*62a0*/  IMAD.WIDE.U32 R6, P0, R3, R11, R4 ;  /* 0x0000000b03067225 */ /* 0x000fc80007800004 */
[----:B------:R-:W-:-:S04]  /*62b0*/  IMAD.WIDE.U32 R4, R3, R10, RZ ;  /* 0x0000000a03047225 */ /* 0x000fc800078e00ff */
[----:B------:R-:W-:Y:S01]  /*62c0*/  IMAD.X R9, RZ, RZ, RZ, P0 ;  /* 0x000000ffff097224 */ /* 0x000fe200000e06ff */
[----:B------:R-:W-:Y:S01]  /*62d0*/  IADD3 RZ, P0, R5, R6, RZ ;  /* 0x0000000605ff7210 */ /* 0x000fe20007f1e0ff */
[----:B------:R-:W-:-:S04]  /*62e0*/  IMAD.MOV.U32 R8, RZ, RZ, R7 ;  /* 0x000000ffff087224 */ /* 0x000fc800078e0007 */
[----:B------:R-:W-:-:S08]  /*62f0*/  IMAD.WIDE.U32.X R8, R13, R11, R8, P0 ;  /* 0x0000000b0d087225 */ /* 0x000fd000000e0408 */
.L_x_163:
[----:B------:R-:W1:Y:S01]  /*6300*/  LDC.64 R28, c[0x0][0x640] ;  /* 0x00019000ff1c7b82 */ /* 0x000e620000000a00 */
[-CC-:B0-----:R-:W-:Y:S01]  /*6310*/  SHF.R.U64 R91, R8, R0.reuse, R9.reuse ;  /* 0x00000000085b7219 */ /* 0x181fe20000001209 */
[----:B----4-:R-:W-:Y:S01]  /*6320*/  IMAD.MOV R20, RZ, RZ, -R20 ;  /* 0x000000ffff147224 */ /* 0x010fe200078e0a14 */
[----:B------:R-:W-:Y:S01]  /*6330*/  SHF.R.U32.HI R0, RZ, R0, R9 ;  /* 0x00000000ff007219 */ /* 0x000fe20000011609 */
[----:B------:R-:W-:Y:S01]  /*6340*/  ULDC UR4, c[0x0][0x154] ;  /* 0x0000550000047ab9 */ /* 0x000fe20000000800 */
[----:B---3--:R-:W-:Y:S01]  /*6350*/  IADD3 R3, P0, RZ, -R91, RZ ;  /* 0x8000005bff037210 */ /* 0x008fe20007f1e0ff */
[----:B------:R-:W-:Y:S02]  /*6360*/  IMAD R21, R21, R20, R12 ;  /* 0x0000001415157224 */ /* 0x000fe400078e020c */
[----:B------:R-:W0:Y:S01]  /*6370*/  LDC R6, c[0x0][0x618] ;  /* 0x00018600ff067b82 */ /* 0x000e220000000800 */
[----:B------:R-:W-:Y:S02]  /*6380*/  IMAD.MOV.U32 R7, RZ, RZ, 0x1 ;  /* 0x00000001ff077424 */ /* 0x000fe400078e00ff */
[----:B------:R-:W-:-:S04]  /*6390*/  IMAD.X R5, RZ, RZ, ~R0, P0 ;  /* 0x000000ffff057224 */ /* 0x000fc800000e0e00 */
[-C--:B------:R-:W-:Y:S01]  /*63a0*/  IMAD R0, R5, R14.reuse, RZ ;  /* 0x0000000e05007224 */ /* 0x080fe200078e02ff */
[----:B------:R-:W2:Y:S01]  /*63b0*/  LDC R8, c[0x0][0x608] ;  /* 0x00018200ff087b82 */ /* 0x000ea20000000800 */
[----:B------:R-:W-:-:S04]  /*63c0*/  IMAD.WIDE.U32 R4, R3, R14, R16 ;  /* 0x0000000e03047225 */ /* 0x000fc800078e0010 */
[----:B------:R-:W-:Y:S01]  /*63d0*/  IMAD R3, R3, R15, R0 ;  /* 0x0000000f03037224 */ /* 0x000fe200078e0200 */
[----:B------:R-:W-:Y:S02]  /*63e0*/  I2FP.F32.U32 R0, R24 ;  /* 0x0000001800007245 */ /* 0x000fe40000201000 */
[----:B------:R-:W3:Y:S01]  /*63f0*/  LDC R26, c[0x0][0x658] ;  /* 0x00019600ff1a7b82 */ /* 0x000ee20000000800 */
[----:B------:R-:W-:Y:S01]  /*6400*/  IMAD.IADD R3, R5, 0x1, R3 ;  /* 0x0000000105037824 */ /* 0x000fe200078e0203 */
[----:B-1----:R-:W-:Y:S01]  /*6410*/  ISETP.NE.U32.AND P0, PT, R28, RZ, PT ;  /* 0x000000ff1c00720c */ /* 0x002fe20003f05070 */
[----:B------:R-:W-:Y:S01]  /*6420*/  FMUL R0, R0, UR4 ;  /* 0x0000000400007c20 */ /* 0x000fe20008400000 */
[----:B------:R-:W-:Y:S02]  /*6430*/  IMAD.MOV.U32 R5, RZ, RZ, -0x1 ;  /* 0xffffffffff057424 */ /* 0x000fe400078e00ff */
[----:B------:R-:W-:Y:S01]  /*6440*/  ISETP.NE.AND.EX P0, PT, R29, RZ, PT, P0 ;  /* 0x000000ff1d00720c */ /* 0x000fe20003f05300 */
[----:B------:R1:W4:Y:S01]  /*6450*/  F2I.U32.TRUNC.NTZ R13, R0 ;  /* 0x00000000000d7305 */ /* 0x000322000020f000 */
[----:B------:R-:W1:Y:S01]  /*6460*/  LDC R15, c[0x0][0x148] ;  /* 0x00005200ff0f7b82 */ /* 0x000e620000000800 */
[----:B0-----:R-:W-:-:S02]  /*6470*/  SHF.R.U64 R12, R4, R6, R3 ;  /* 0x00000006040c7219 */ /* 0x001fc40000001203 */
[----:B------:R-:W-:-:S05]  /*6480*/  SHF.R.U32.HI R3, RZ, R6, R3 ;  /* 0x00000006ff037219 */ /* 0x000fca0000011603 */
[----:B------:R-:W0:Y:S01]  /*6490*/  LDC R20, c[0x0][0x600] ;  /* 0x00018000ff147b82 */ /* 0x000e220000000800 */
[-CC-:B--2---:R-:W-:Y:S02]  /*64a0*/  SHF.R.U64 R10, R12, R8.reuse, R3.reuse ;  /* 0x000000080c0a7219 */ /* 0x184fe40000001203 */
[----:B------:R-:W-:-:S05]  /*64b0*/  SHF.R.U32.HI R3, RZ, R8, R3 ;  /* 0x00000008ff037219 */ /* 0x000fca0000011603 */
[----:B------:R-:W2:Y:S01]  /*64c0*/  LDC R27, c[0x0][0x648] ;  /* 0x00019200ff1b7b82 */ /* 0x000ea20000000800 */
[-C--:B---3--:R-:W-:Y:S02]  /*64d0*/  SHF.L.U32 R4, R5, R26.reuse, RZ ;  /* 0x0000001a05047219 */ /* 0x088fe400000006ff */
[-CC-:B------:R-:W-:Y:S02]  /*64e0*/  SHF.R.U64 R14, R10, R26.reuse, R3.reuse ;  /* 0x0000001a0a0e7219 */ /* 0x180fe40000001203 */
[----:B------:R-:W-:Y:S02]  /*64f0*/  SHF.R.U32.HI R5, RZ, R26, R3 ;  /* 0x0000001aff057219 */ /* 0x000fe40000011603 */
[----:B------:R-:W-:Y:S01]  /*6500*/  LOP3.LUT R25, RZ, R4, RZ, 0x33, !PT ;  /* 0x00000004ff197212 */ /* 0x000fe200078e33ff */
[----:B------:R-:W3:Y:S01]  /*6510*/  LDC R30, c[0x0][0x638] ;  /* 0x00018e00ff1e7b82 */ /* 0x000ee20000000800 */
[----:B------:R-:W-:Y:S01]  /*6520*/  SHF.L.U32 R26, R7, R26, RZ ;  /* 0x0000001a071a7219 */ /* 0x000fe200000006ff */
[----:B------:R-:W-:-:S06]  /*6530*/  IMAD.MOV.U32 R4, RZ, RZ, R14 ;  /* 0x000000ffff047224 */ /* 0x000fcc00078e000e */
[----:B------:R-:W0:Y:S01]  /*6540*/  LDC R31, c[0x0][0x610] ;  /* 0x00018400ff1f7b82 */ /* 0x000e220000000800 */
[----:B----4-:R-:W-:Y:S05]  /*6550*/  @!P0 BRA `(.L_x_164) ;  /* 0x0000000000288947 */ /* 0x010fea0003800000 */
        /* <DEDUP_REMOVED lines=10> */
.L_x_164:
[----:B------:R-:W-:Y:S01]  /*6600*/  ISETP.NE.AND P0, PT, R2, 0x1, PT ;  /* 0x000000010200780c */ /* 0x000fe20003f05270 */
[----:B0-----:R-:W-:Y:S01]  /*6610*/  VIADD R7, R20, 0xffffffff ;  /* 0xffffffff14077836 */ /* 0x001fe20000000000 */
[----:B-12---:R-:W-:Y:S01]  /*6620*/  SHF.R.U64 R0, R4, R27, R5 ;  /* 0x0000001b04007219 */ /* 0x006fe20000001205 */
[----:B------:R-:W-:Y:S01]  /*6630*/  IMAD.MOV R13, RZ, RZ, -R13 ;  /* 0x000000ffff0d7224 */ /* 0x000fe200078e0a0d */
[----:B------:R-:W-:Y:S01]  /*6640*/  LOP3.LUT R5, R10, R25, RZ, 0xc0, !PT ;  /* 0x000000190a057212 */ /* 0x000fe200078ec0ff */
[----:B------:R-:W-:Y:S01]  /*6650*/  IMAD.MOV.U32 R4, RZ, RZ, 0x1 ;  /* 0x00000001ff047424 */ /* 0x000fe200078e00ff */
[----:B------:R-:W-:Y:S01]  /*6660*/  LOP3.LUT R12, R12, R7, RZ, 0xc0, !PT ;  /* 0x000000070c0c7212 */ /* 0x000fe200078ec0ff */
[----:B------:R-:W-:Y:S02]  /*6670*/  IMAD.MOV R3, RZ, RZ, -R0 ;  /* 0x000000ffff037224 */ /* 0x000fe400078e0a00 */
[----:B------:R-:W-:Y:S02]  /*6680*/  IMAD R0, R26, R0, R5 ;  /* 0x000000001a007224 */ /* 0x000fe400078e0205 */
[----:B---3--:R-:W-:-:S02]  /*6690*/  IMAD R3, R3, R30, R14 ;  /* 0x0000001e03037224 */ /* 0x008fc400078e020e */
[----:B------:R-:W-:Y:S02]  /*66a0*/  @P0 IMAD R21, R15, R13, R24 ;  /* 0x0000000d0f150224 */ /* 0x000fe400078e0218 */
[----:B------:R-:W-:Y:S01]  /*66b0*/  IMAD R5, R3, R20, R12 ;  /* 0x0000001403057224 */ /* 0x000fe200078e020c */
[----:B------:R-:W-:Y:S01]  /*66c0*/  PRMT R3, R4, 0x7610, R3 ;  /* 0x0000761004037816 */ /* 0x000fe20000000003 */
[----:B------:R-:W-:-:S05]  /*66d0*/  IMAD R0, R0, R31, R21 ;  /* 0x0000001f00007224 */ /* 0x000fca00078e0215 */
[----:B------:R-:W-:Y:S02]  /*66e0*/  SEL R93, R5, R0, !P0 ;  /* 0x00000000055d7207 */ /* 0x000fe40004000000 */
[----:B------:R-:W-:-:S07]  /*66f0*/  SEL R0, R0, R5, !P0 ;  /* 0x0000000500007207 */ /* 0x000fce0004000000 */
.L_x_162:
[----:B------:R-:W-:Y:S01]  /*6700*/  LOP3.LUT P0, RZ, R3, 0xff, RZ, 0xc0, !PT ;  /* 0x000000ff03ff7812 */ /* 0x000fe2000780c0ff */
[----:B------:R-:W-:-:S12]  /*6710*/  IMAD.MOV.U32 R92, RZ, RZ, R0 ;  /* 0x000000ffff5c7224 */ /* 0x000fd800078e0000 */
[----:B------:R-:W-:Y:S05]  /*6720*/  @P0 BRA `(.L_x_165) ;  /* 0xffffffac000c0947 */ /* 0x000fea000383ffff */
[----:B------:R-:W-:Y:S05]  /*6730*/  EXIT ;  /* 0x000000000000794d */ /* 0x000fea0003800000 */
.L_x_8:
[----:B0-----:R-:W-:Y:S01]  /*6740*/  ULDC.64 UR4, c[0x0][0x650] ;  /* 0x0001940000047ab9 */ /* 0x001fe20000000a00 */
        /* <DEDUP_REMOVED lines=25> */
.L_x_167:
[----:B------:R-:W0:Y:S01]  /*68e0*/  LDC.64 R28, c[0x0][0x640] ;  /* 0x00019000ff1c7b82 */ /* 0x000e220000000a00 */
[-CC-:B------:R-:W-:Y:S01]  /*68f0*/  SHF.R.U64 R22, R12, R6.reuse, R13.reuse ;  /* 0x000000060c167219 */ /* 0x180fe2000000120d */
[----:B------:R-:W-:Y:S01]  /*6900*/  IMAD.MOV.U32 R30, RZ, RZ, 0x1 ;  /* 0x00000001ff1e7424 */ /* 0x000fe200078e00ff */
[----:B------:R-:W-:Y:S02]  /*6910*/  SHF.R.U32.HI R6, RZ, R6, R13 ;  /* 0x00000006ff067219 */ /* 0x000fe4000001160d */
        /* <DEDUP_REMOVED lines=8> */
[----:B------:R-:W-:Y:S01]  /*69a0*/  IMAD.IADD R9, R9, 0x1, R11 ;  /* 0x0000000109097824 */ /* 0x000fe200078e020b */
[----:B0-----:R-:W-:-:S04]  /*69b0*/  ISETP.NE.U32.AND P0, PT, R28, RZ, PT ;  /* 0x000000ff1c00720c */ /* 0x001fc80003f05070 */
[----:B------:R-:W-:Y:S02]  /*69c0*/  ISETP.NE.AND.EX P0, PT, R29, RZ, PT, P0 ;  /* 0x000000ff1d00720c */ /* 0x000fe40003f05300 */
[----:B------:R-:W0:Y:S01]  /*69d0*/  LDC R20, c[0x0][0x600] ;  /* 0x00018000ff147b82 */ /* 0x000e220000000800 */
[-CC-:B-1----:R-:W-:Y:S01]  /*69e0*/  SHF.R.U64 R14, R8, R10.reuse, R9.reuse ;  /* 0x0000000a080e7219 */ /* 0x182fe20000001209 */
[----:B------:R-:W-:Y:S01]  /*69f0*/  IMAD.MOV.U32 R8, RZ, RZ, -0x1 ;  /* 0xffffffffff087424 */ /* 0x000fe200078e00ff */
[----:B------:R-:W-:-:S05]  /*6a00*/  SHF.R.U32.HI R9, RZ, R10, R9 ;  /* 0x0000000aff097219 */ /* 0x000fca0000011609 */
[----:B------:R-:W1:Y:S01]  /*6a10*/  LDC R26, c[0x0][0x648] ;  /* 0x00019200ff1a7b82 */ /* 0x000e620000000800 */
[-CC-:B--2---:R-:W-:Y:S02]  /*6a20*/  SHF.R.U64 R21, R14, R12.reuse, R9.reuse ;  /* 0x0000000c0e157219 */ /* 0x184fe40000001209 */
[----:B------:R-:W-:-:S05]  /*6a30*/  SHF.R.U32.HI R6, RZ, R12, R9 ;  /* 0x0000000cff067219 */ /* 0x000fca0000011609 */
[----:B------:R-:W2:Y:S01]  /*6a40*/  LDC R27, c[0x0][0x638] ;  /* 0x00018e00ff1b7b82 */ /* 0x000ea20000000800 */
[-C--:B---3--:R-:W-:Y:S02]  /*6a50*/  SHF.L.U32 R8, R8, R25.reuse, RZ ;  /* 0x0000001908087219 */ /* 0x088fe400000006ff */
[-CC-:B------:R-:W-:Y:S02]  /*6a60*/  SHF.R.U64 R23, R21, R25.reuse, R6.reuse ;  /* 0x0000001915177219 */ /* 0x180fe40000001206 */
[----:B------:R-:W-:Y:S02]  /*6a70*/  LOP3.LUT R32, RZ, R8, RZ, 0x33, !PT ;  /* 0x00000008ff207212 */ /* 0x000fe400078e33ff */
[----:B------:R-:W-:Y:S01]  /*6a80*/  SHF.R.U32.HI R9, RZ, R25, R6 ;  /* 0x00000019ff097219 */ /* 0x000fe20000011606 */
[----:B------:R-:W3:Y:S01]  /*6a90*/  LDC R31, c[0x0][0x610] ;  /* 0x00018400ff1f7b82 */ /* 0x000ee20000000800 */
[----:B------:R-:W-:Y:S01]  /*6aa0*/  IMAD.MOV.U32 R8, RZ, RZ, R23 ;  /* 0x000000ffff087224 */ /* 0x000fe200078e0017 */
[----:B------:R-:W-:Y:S06]  /*6ab0*/  @!P0 BRA `(.L_x_168) ;  /* 0x0000000000288947 */ /* 0x000fec0003800000 */
        /* <DEDUP_REMOVED lines=10> */
.L_x_168:
[----:B------:R-:W-:Y:S02]  /*6b60*/  ISETP.NE.AND P0, PT, R2, 0x1, PT ;  /* 0x000000010200780c */ /* 0x000fe40003f05270 */
[----:B-1----:R-:W-:Y:S01]  /*6b70*/  SHF.R.U64 R6, R8, R26, R9 ;  /* 0x0000001a08067219 */ /* 0x002fe20000001209 */
[----:B0-----:R-:W-:Y:S01]  /*6b80*/  VIADD R9, R20, 0xffffffff ;  /* 0xffffffff14097836 */ /* 0x001fe20000000000 */
[----:B------:R-:W-:Y:S02]  /*6b90*/  SHF.L.U32 R30, R30, R25, RZ ;  /* 0x000000191e1e7219 */ /* 0x000fe400000006ff */
[----:B------:R-:W-:Y:S01]  /*6ba0*/  LOP3.LUT R5, R21, R32, RZ, 0xc0, !PT ;  /* 0x0000002015057212 */ /* 0x000fe200078ec0ff */
[----:B------:R-:W-:-:S04]  /*6bb0*/  IMAD.MOV R8, RZ, RZ, -R6 ;  /* 0x000000ffff087224 */ /* 0x000fc800078e0a06 */
[----:B------:R-:W-:Y:S01]  /*6bc0*/  IMAD R6, R30, R6, R5 ;  /* 0x000000061e067224 */ /* 0x000fe200078e0205 */
[----:B------:R-:W-:Y:S01]  /*6bd0*/  LOP3.LUT R5, R14, R9, RZ, 0xc0, !PT ;  /* 0x000000090e057212 */ /* 0x000fe200078ec0ff */
[----:B------:R-:W-:Y:S02]  /*6be0*/  @P0 IMAD R3, R7, R24, R4 ;  /* 0x0000001807030224 */ /* 0x000fe400078e0204 */
[----:B--2---:R-:W-:Y:S02]  /*6bf0*/  IMAD R4, R8, R27, R23 ;  /* 0x0000001b08047224 */ /* 0x004fe400078e0217 */
[----:B---3--:R-:W-:Y:S02]  /*6c00*/  IMAD R3, R6, R31, R3 ;  /* 0x0000001f06037224 */ /* 0x008fe400078e0203 */
[----:B------:R-:W-:Y:S02]  /*6c10*/  IMAD R4, R4, R20, R5 ;  /* 0x0000001404047224 */ /* 0x000fe400078e0205 */
[----:B------:R-:W-:-:S02]  /*6c20*/  IMAD.MOV.U32 R8, RZ, RZ, 0x1 ;  /* 0x00000001ff087424 */ /* 0x000fc400078e00ff */
[----:B------:R-:W-:Y:S01]  /*6c30*/  IMAD.MOV.U32 R6, RZ, RZ, R22 ;  /* 0x000000ffff067224 */ /* 0x000fe200078e0016 */
[----:B------:R-:W-:Y:S02]  /*6c40*/  SEL R20, R4, R3, !P0 ;  /* 0x0000000304147207 */ /* 0x000fe40004000000 */
[----:B------:R-:W-:-:S07]  /*6c50*/  SEL R21, R3, R4, !P0 ;  /* 0x0000000403157207 */ /* 0x000fce0004000000 */
.L_x_166:
[----:B------:R-:W-:-:S08]  /*6c60*/  NOP ;  /* 0x0000000000007918 */ /* 0x000fd00000000000 */
[----:B------:R-:W0:-:S00]  /*6c70*/  USETMAXREG.DEALLOC.CTAPOOL 0x28 ;  /* 0x00000028000079c8 */ /* 0x000e0000080e0500 */
[----:B0-----:R-:W-:-:S13]  /*6c80*/  ISETP.NE.AND P0, PT, R0, RZ, PT ;  /* 0x000000ff0000720c */ /* 0x001fda0003f05270 */
[----:B------:R-:W-:Y:S05]  /*6c90*/  @P0 EXIT ;  /* 0x000000000000094d */ /* 0x000fea0003800000 */
[----:B------:R-:W-:Y:S01]  /*6ca0*/  LOP3.LUT P0, RZ, R8, 0xff, RZ, 0xc0, !PT ;  /* 0x000000ff08ff7812 */ /* 0x000fe2000780c0ff */
[----:B------:R-:W-:Y:S02]  /*6cb0*/  IMAD.MOV.U32 R0, RZ, RZ, 0x1 ;  /* 0x00000001ff007424 */ /* 0x000fe400078e00ff */
[----:B------:R-:W-:-:S10]  /*6cc0*/  IMAD.MOV.U32 R3, RZ, RZ, RZ ;  /* 0x000000ffff037224 */ /* 0x000fd400078e00ff */
[----:B------:R-:W-:Y:S05]  /*6cd0*/  @!P0 BRA `(.L_x_169) ;  /* 0x0000000c00488947 */ /* 0x000fea0003800000 */
[----:B------:R-:W0:Y:S01]  /*6ce0*/  LDC R0, c[0x0][0x28c] ;  /* 0x0000a300ff007b82 */ /* 0x000e220000000800 */
[----:B------:R-:W1:Y:S01]  /*6cf0*/  S2R R12, SR_CgaCtaId ;  /* 0x00000000000c7919 */ /* 0x000e620000008800 */
[----:B------:R-:W-:Y:S01]  /*6d00*/  ULDC UR5, c[0x0][0x600] ;  /* 0x0001800000057ab9 */ /* 0x000fe20000000800 */
[----:B------:R-:W-:Y:S01]  /*6d10*/  ULDC UR4, c[0x0][0xc] ;  /* 0x0000030000047ab9 */ /* 0x000fe20000000800 */
[----:B------:R-:W-:Y:S01]  /*6d20*/  UIADD3 UR16, UR5, -0x1, URZ ;  /* 0xffffffff05107890 */ /* 0x000fe2000fffe03f */
[----:B------:R-:W-:Y:S01]  /*6d30*/  BSSY B0, `(.L_x_169) ;  /* 0x00000cc000007945 */ /* 0x000fe20003800000 */
[----:B------:R-:W-:Y:S01]  /*6d40*/  ULDC UR6, c[0x0][0x658] ;  /* 0x0001960000067ab9 */ /* 0x000fe20000000800 */
[----:B------:R-:W-:Y:S01]  /*6d50*/  ULDC UR5, c[0x0][0x10] ;  /* 0x0000040000057ab9 */ /* 0x000fe20000000800 */
[----:B------:R-:W-:Y:S01]  /*6d60*/  UMOV UR7, 0xffffffff ;  /* 0xffffffff00077882 */ /* 0x000fe20000000000 */
[----:B------:R-:W-:Y:S01]  /*6d70*/  UMOV UR8, 0x1 ;  /* 0x0000000100087882 */ /* 0x000fe20000000000 */
[----:B------:R-:W-:Y:S01]  /*6d80*/  UIMAD.WIDE.U32 UR4, UR4, UR5, URZ ;  /* 0x00000005040472a5 */ /* 0x000fe2000f8e003f */
[----:B------:R-:W-:Y:S01]  /*6d90*/  IMAD.MOV.U32 R9, RZ, RZ, 0x1 ;  /* 0x00000001ff097424 */ /* 0x000fe200078e00ff */
[----:B------:R-:W-:Y:S01]  /*6da0*/  USHF.L.U32 UR7, UR7, UR6, URZ ;  /* 0x0000000607077299 */ /* 0x000fe2000800063f */
[----:B------:R-:W-:Y:S01]  /*6db0*/  LOP3.LUT R8, R19, 0x2, RZ, 0xfc, !PT ;  /* 0x0000000213087812 */ /* 0x000fe200078efcff */
[----:B------:R-:W-:-:S02]  /*6dc0*/  USHF.L.U32 UR18, UR8, UR6, URZ ;  /* 0x0000000608127299 */ /* 0x000fc4000800063f */
[----:B------:R-:W-:Y:S01]  /*6dd0*/  ULOP3.LUT UR17, URZ, UR7, URZ, 0x33, !UPT ;  /* 0x000000073f117292 */ /* 0x000fe2000f8e333f */
[----:B------:R-:W-:Y:S01]  /*6de0*/  ULDC UR6, c[0x0][0x14] ;  /* 0x0000050000067ab9 */ /* 0x000fe20000000800 */
[----:B------:R-:W-:Y:S01]  /*6df0*/  ULDC.64 UR22, c[0x0][0x198] ;  /* 0x0000660000167ab9 */ /* 0x000fe20000000a00 */
[----:B------:R-:W-:Y:S02]  /*6e00*/  UIMAD.WIDE.U32 UR20, UR4, UR6, URZ ;  /* 0x00000006041472a5 */ /* 0x000fe4000f8e003f */
[----:B------:R-:W-:Y:S01]  /*6e10*/  UIMAD UR13, UR5, UR6, URZ ;  /* 0x00000006050d72a4 */ /* 0x000fe2000f8e023f */
[----:B0-----:R-:W-:-:S03]  /*6e20*/  VIADD R0, R0, 0x1f ;  /* 0x0000001f00007836 */ /* 0x001fc60000000000 */
[----:B------:R-:W-:Y:S02]  /*6e30*/  UIADD3 UR13, UR21, UR13, URZ ;  /* 0x0000000d150d7290 */ /* 0x000fe4000fffe03f */
[----:B------:R-:W-:-:S04]  /*6e40*/  SHF.R.S32.HI R3, RZ, 0x1f, R0 ;  /* 0x0000001fff037819 */ /* 0x000fc80000011400 */
[----:B------:R-:W-:Y:S01]  /*6e50*/  LEA.HI R10, R3, R0, RZ, 0x5 ;  /* 0x00000000030a7211 */ /* 0x000fe200078f28ff */
[C---:B-1----:R-:W-:Y:S02]  /*6e60*/  IMAD.SHL.U32 R11, R12.reuse, 0x10, RZ ;  /* 0x000000100c0b7824 */ /* 0x042fe400078e00ff */
[----:B------:R-:W-:Y:S01]  /*6e70*/  IMAD.SHL.U32 R12, R12, 0x200, RZ ;  /* 0x000002000c0c7824 */ /* 0x000fe200078e00ff */
[----:B------:R-:W-:Y:S01]  /*6e80*/  SHF.R.S32.HI R10, RZ, 0x5, R10 ;  /* 0x00000005ff0a7819 */ /* 0x000fe2000001140a */
[----:B------:R-:W-:Y:S01]  /*6e90*/  IMAD.MOV.U32 R0, RZ, RZ, 0x1 ;  /* 0x00000001ff007424 */ /* 0x000fe200078e00ff */
[----:B------:R-:W-:Y:S01]  /*6ea0*/  LOP3.LUT R11, R11, 0x70, RZ, 0xc0, !PT ;  /* 0x000000700b0b7812 */ /* 0x000fe200078ec0ff */
[----:B------:R-:W-:Y:S01]  /*6eb0*/  IMAD.MOV.U32 R3, RZ, RZ, RZ ;  /* 0x000000ffff037224 */ /* 0x000fe200078e00ff */
[----:B------:R-:W-:Y:S01]  /*6ec0*/  LOP3.LUT R12, R12, 0xe00, RZ, 0xc0, !PT ;  /* 0x00000e000c0c7812 */ /* 0x000fe200078ec0ff */
[----:B------:R-:W-:-:S07]  /*6ed0*/  VIADD R13, R10, 0x1 ;  /* 0x000000010a0d7836 */ /* 0x000fce0000000000 */
.L_x_180:
[----:B------:R-:W-:-:S03]  /*6ee0*/  UMOV UR4, 0xffffffff ;  /* 0xffffffff00047882 */ /* 0x000fc60000000000 */
[----:B------:R-:W-:Y:S05]  /*6ef0*/  BRA.DIV UR4, `(.L_x_170) ;  /* 0x0000001604107947 */ /* 0x000fea000b800000 */
[----:B------:R-:W-:-:S13]  /*6f00*/  ELECT P6, URZ, PT ;  /* 0x00000000003f782f */ /* 0x000fda00038c0000 */
.L_x_201:
[----:B------:R-:W0:Y:S01]  /*6f10*/  LDC R4, c[0x0][0x28c] ;  /* 0x0000a300ff047b82 */ /* 0x000e220000000800 */
[----:B------:R-:W-:Y:S01]  /*6f20*/  BSSY B1, `(.L_x_171) ;  /* 0x0000038000017945 */ /* 0x000fe20003800000 */
[----:B0-----:R-:W-:-:S13]  /*6f30*/  ISETP.LT.OR P6, PT, R4, 0x1, !P6 ;  /* 0x000000010400780c */ /* 0x001fda00077c1670 */
[----:B------:R-:W-:Y:S05]  /*6f40*/  @P6 BRA `(.L_x_172) ;  /* 0x0000000000d46947 */ /* 0x000fea0003800000 */
[----:B------:R-:W-:Y:S02]  /*6f50*/  IMAD.SHL.U32 R21, R21, 0x80, RZ ;  /* 0x0000008015157824 */ /* 0x000fe400078e00ff */
[----:B------:R-:W-:Y:S02]  /*6f60*/  IMAD R20, R20, 0x80, R11 ;  /* 0x0000008014147824 */ /* 0x000fe400078e020b */
[----:B------:R-:W-:Y:S02]  /*6f70*/  IMAD.MOV.U32 R24, RZ, RZ, RZ ;  /* 0x000000ffff187224 */ /* 0x000fe400078e00ff */
[----:B------:R-:W-:Y:S02]  /*6f80*/  IMAD.MOV.U32 R4, RZ, RZ, R13 ;  /* 0x000000ffff047224 */ /* 0x000fe400078e000d */
[----:B------:R-:W-:Y:S02]  /*6f90*/  IMAD.MOV.U32 R5, RZ, RZ, R0 ;  /* 0x000000ffff057224 */ /* 0x000fe400078e0000 */
[----:B------:R-:W-:-:S07]  /*6fa0*/  IMAD.MOV.U32 R7, RZ, RZ, R3 ;  /* 0x000000ffff077224 */ /* 0x000fce00078e0003 */
.L_x_175:
[----:B------:R-:W0:Y:S01]  /*6fb0*/  S2R R15, SR_CgaCtaId ;  /* 0x00000000000f7919 */ /* 0x000e220000008800 */
[----:B------:R-:W-:Y:S02]  /*6fc0*/  MOV R14, 0x400 ;  /* 0x00000400000e7802 */ /* 0x000fe40000000f00 */
[----:B------:R-:W-:Y:S02]  /*6fd0*/  LOP3.LUT P1, RZ, R18, 0x7f, RZ, 0xc0, !PT ;  /* 0x0000007f12ff7812 */ /* 0x000fe4000782c0ff */
[----:B0-----:R-:W-:Y:S02]  /*6fe0*/  LEA R22, R15, R14, 0x18 ;  /* 0x0000000e0f167211 */ /* 0x001fe400078ec0ff */
[----:B------:R-:W-:-:S09]  /*6ff0*/  SHF.L.U32 R14, R5, 0x1f, RZ ;  /* 0x0000001f050e7819 */ /* 0x000fd200000006ff */
[----:B------:R-:W0:Y:S01]  /*7000*/  @!P1 LDC R15, c[0x0][0x500] ;  /* 0x00014000ff0f9b82 */ /* 0x000e220000000800 */
[----:B------:R-:W-:-:S04]  /*7010*/  IMAD R23, R7, 0x8, R22 ;  /* 0x0000000807177824 */ /* 0x000fc800078e0216 */
[----:B------:R-:W1:Y:S02]  /*7020*/  SYNCS.PHASECHK.TRANS64.TRYWAIT P0, [R23+URZ+0x70], R14 ;  /* 0x0000700e170075a7 */ /* 0x000e64000800017f */
[----:B-1----:R-:W-:Y:S05]  /*7030*/  @!P0 BRA `(.L_x_173) ;  /* 0x0000001000e08947 */ /* 0x002fea0003800000 */
.L_x_202:
[----:B-1----:R-:W-:Y:S01]  /*7040*/  PRMT R14, R8, 0x9910, RZ ;  /* 0x00009910080e7816 */ /* 0x002fe200000000ff */
[----:B0-----:R0:W-:Y:S03]  /*7050*/  @!P1 SYNCS.ARRIVE.TRANS64 RZ, [R23+URZ], R15 ;  /* 0x0000000f17ff99a7 */ /* 0x0011e6000800003f */
[----:B------:R-:W-:-:S13]  /*7060*/  ISETP.NE.AND P0, PT, R14, 0x2, PT ;  /* 0x000000020e00780c */ /* 0x000fda0003f05270 */
[----:B0-----:R-:W-:Y:S05]  /*7070*/  @P0 BRA `(.L_x_174) ;  /* 0x0000000000040947 */ /* 0x001fea0003800000 */
[----:B------:R-:W-:Y:S01]  /*7080*/  BPT.TRAP 0x1 ;  /* 0x000000040000795c */ /* 0x000fe20000300000 */
.L_x_174:
[----:B------:R-:W-:Y:S01]  /*7090*/  IMAD R14, R7, 0x1000, R12 ;  /* 0x00001000070e7824 */ /* 0x000fe200078e020c */
[----:B------:R-:W-:Y:S01]  /*70a0*/  R2UR UR9, R23 ;  /* 0x00000000170972ca */ /* 0x000fe200000e0000 */
[--C-:B------:R-:W-:Y:S01]  /*70b0*/  IMAD R15, R7, 0x2000, R22.reuse ;  /* 0x00002000070f7824 */ /* 0x100fe200078e0216 */
[----:B------:R-:W-:Y:S01]  /*70c0*/  UIADD3 UR4, UP0, UR22, 0xf0, URZ ;  /* 0x000000f016047890 */ /* 0x000fe2000ff1e03f */
[----:B------:R-:W-:Y:S01]  /*70d0*/  IMAD R14, R14, 0x2, R22 ;  /* 0x000000020e0e7824 */ /* 0x000fe200078e0216 */
[----:B------:R-:W-:Y:S01]  /*70e0*/  R2UR UR11, R21 ;  /* 0x00000000150b72ca */ /* 0x000fe200000e0000 */
[----:B------:R-:W-:Y:S01]  /*70f0*/  VIADD R4, R4, 0xffffffff ;  /* 0xffffffff04047836 */ /* 0x000fe20000000000 */
[----:B------:R-:W-:Y:S01]  /*7100*/  R2UR UR5, R15 ;  /* 0x000000000f0572ca */ /* 0x000fe200000e0000 */
[----:B------:R-:W-:Y:S01]  /*7110*/  UIADD3 UR24, UP1, UR22, 0x1f0, URZ ;  /* 0x000001f016187890 */ /* 0x000fe2000ff3e03f */
[----:B------:R-:W-:Y:S01]  /*7120*/  R2UR UR8, R14 ;  /* 0x000000000e0872ca */ /* 0x000fe200000e0000 */
[----:B------:R-:W-:Y:S01]  /*7130*/  VIADD R7, R7, 0x1 ;  /* 0x0000000107077836 */ /* 0x000fe20000000000 */
[----:B------:R-:W-:Y:S01]  /*7140*/  R2UR UR10, R24 ;  /* 0x00000000180a72ca */ /* 0x000fe200000e0000 */
[----:B------:R-:W-:Y:S01]  /*7150*/  UIADD3.X UR25, URZ, UR23, URZ, UP1, !UPT ;  /* 0x000000173f197290 */ /* 0x000fe20008ffe43f */
[----:B------:R-:W-:Y:S01]  /*7160*/  R2UR UR12, R6 ;  /* 0x00000000060c72ca */ /* 0x000fe200000e0000 */
[----:B------:R-:W-:Y:S01]  /*7170*/  UMOV UR6, 0x0 ;  /* 0x0000000000067882 */ /* 0x000fe20000000000 */
[----:B------:R-:W-:Y:S01]  /*7180*/  R2UR UR19, R20 ;  /* 0x00000000141372ca */ /* 0x000fe200000e0000 */
[----:B------:R-:W-:Y:S01]  /*7190*/  UMOV UR7, 0x10000000 ;  /* 0x1000000000077882 */ /* 0x000fe20000000000 */
[----:B------:R-:W-:Y:S01]  /*71a0*/  ISETP.GT.AND P1, PT, R4, 0x1, PT ;  /* 0x000000010400780c */ /* 0x000fe20003f24270 */
[----:B------:R-:W-:Y:S01]  /*71b0*/  UMOV UR26, 0xff0000 ;  /* 0x00ff0000001a7882 */ /* 0x000fe20000000000 */
[C---:B------:R-:W-:Y:S01]  /*71c0*/  ISETP.NE.AND P0, PT, R7.reuse, 0xe, PT ;  /* 0x0000000e0700780c */ /* 0x040fe20003f05270 */
[----:B------:R-:W-:Y:S01]  /*71d0*/  UIADD3 UR14, UR5, 0x200, URZ ;  /* 0x00000200050e7890 */ /* 0x000fe2000fffe03f */
[----:B------:R-:W-:Y:S01]  /*71e0*/  VIADD R24, R24, 0x20 ;  /* 0x0000002018187836 */ /* 0x000fe20000000000 */
[----:B------:R-:W-:Y:S01]  /*71f0*/  UIADD3.X UR5, URZ, UR23, URZ, UP0, !UPT ;  /* 0x000000173f057290 */ /* 0x000fe200087fe43f */
[----:B------:R-:W-:Y:S01]  /*7200*/  SEL R14, RZ, 0x1, P0 ;  /* 0x00000001ff0e7807 */ /* 0x000fe20000000000 */
[----:B------:R-:W-:Y:S01]  /*7210*/  UIADD3 UR15, UR8, 0x1c200, URZ ;  /* 0x0001c200080f7890 */ /* 0x000fe2000fffe03f */
[----:B------:R-:W-:-:S02]  /*7220*/  SEL R7, R7, RZ, P0 ;  /* 0x000000ff07077207 */ /* 0x000fc40000000000 */
[----:B------:R-:W-:Y:S01]  /*7230*/  UMOV UR8, UR14 ;  /* 0x0000000e00087c82 */ /* 0x000fe20008000000 */
[----:B------:R-:W-:-:S03]  /*7240*/  LOP3.LUT R5, R5, R14, RZ, 0x3c, !PT ;  /* 0x0000000e05057212 */ /* 0x000fc600078e3cff */
[----:B------:R0:W-:Y:S02]  /*7250*/  UTMALDG.3D [UR8], [UR4], desc[UR6] ;  /* 0x00000608040075b4 */ /* 0x0001e40008011000 */
[----:B0-----:R-:W-:Y:S01]  /*7260*/  UMOV UR8, UR15 ;  /* 0x0000000f00087c82 */ /* 0x001fe20008000000 */
[----:B------:R-:W-:Y:S02]  /*7270*/  UMOV UR11, UR19 ;  /* 0x00000013000b7c82 */ /* 0x000fe40008000000 */
[----:B------:R0:W-:Y:S02]  /*7280*/  UTMALDG.3D.MULTICAST [UR8], [UR24], UR26, desc[UR6] ;  /* 0x00000608180073b4 */ /* 0x0001e4000801181a */
[----:B0-----:R-:W-:Y:S05]  /*7290*/  @P1 BRA `(.L_x_175) ;  /* 0xfffffffc00441947 */ /* 0x001fea000383ffff */
.L_x_172:
[----:B------:R-:W-:Y:S05]  /*72a0*/  BSYNC B1 ;  /* 0x0000000000017941 */ /* 0x000fea0003800000 */
.L_x_171:
[----:B------:R-:W-:Y:S01]  /*72b0*/  LOP3.LUT P1, RZ, R9, 0xff, RZ, 0xc0, !PT ;  /* 0x000000ff09ff7812 */ /* 0x000fe2000782c0ff */
[C---:B------:R-:W-:Y:S01]  /*72c0*/  IMAD.IADD R6, R10.reuse, 0x1, R3 ;  /* 0x000000010a067824 */ /* 0x040fe200078e0203 */
[----:B------:R-:W-:Y:S01]  /*72d0*/  ULDC.64 UR4, c[0x0][0x650] ;  /* 0x0001940000047ab9 */ /* 0x000fe20000000a00 */
[----:B------:R-:W-:Y:S01]  /*72e0*/  ISETP.GE.U32.AND P2, PT, R10, 0xe, PT ;  /* 0x0000000e0a00780c */ /* 0x000fe20003f46070 */
[----:B------:R-:W-:Y:S01]  /*72f0*/  BSSY B1, `(.L_x_176) ;  /* 0x000006d000017945 */ /* 0x000fe20003800000 */
[----:B------:R-:W-:Y:S01]  /*7300*/  IMAD.MOV.U32 R21, RZ, RZ, -0x1 ;  /* 0xffffffffff157424 */ /* 0x000fe200078e00ff */
[----:B------:R-:W-:Y:S01]  /*7310*/  ISETP.GT.U32.AND P0, PT, R6, 0xd, PT ;  /* 0x0000000d0600780c */ /* 0x000fe20003f04070 */
[----:B------:R-:W-:Y:S01]  /*7320*/  IMAD.MOV.U32 R20, RZ, RZ, -0x1 ;  /* 0xffffffffff147424 */ /* 0x000fe200078e00ff */
[----:B------:R-:W-:Y:S02]  /*7330*/  SHF.R.U32.HI R4, RZ, 0x1, R6 ;  /* 0x00000001ff047819 */ /* 0x000fe40000011606 */
[----:B------:R-:W-:-:S02]  /*7340*/  ISETP.LT.U32.AND P0, PT, R10, 0xe, P0 ;  /* 0x0000000e0a00780c */ /* 0x000fc40000701070 */
[----:B------:R-:W-:Y:S01]  /*7350*/  PRMT R9, RZ, 0x7610, R9 ;  /* 0x00007610ff097816 */ /* 0x000fe20000000009 */
[----:B------:R-:W0:Y:S01]  /*7360*/  @P1 S2R R14, SR_CgaCtaId ;  /* 0x00000000000e1919 */ /* 0x000e220000008800 */
[----:B------:R-:W-:Y:S01]  /*7370*/  @P1 MOV R3, 0x400 ;  /* 0x0000040000031802 */ /* 0x000fe20000000f00 */
[----:B------:R-:W-:-:S05]  /*7380*/  IMAD.WIDE.U32 R4, R4, -0x6db6db6d, RZ ;  /* 0x9249249304047825 */ /* 0x000fca00078e00ff */
[----:B------:R-:W-:Y:S02]  /*7390*/  SHF.R.U32.HI R5, RZ, 0x2, R5 ;  /* 0x00000002ff057819 */ /* 0x000fe40000011605 */
[----:B------:R-:W-:Y:S02]  /*73a0*/  PRMT R4, RZ, 0x7610, R4 ;  /* 0x00007610ff047816 */ /* 0x000fe40000000004 */
[----:B0-----:R-:W-:-:S04]  /*73b0*/  @P1 LEA R3, R14, R3, 0x18 ;  /* 0x000000030e031211 */ /* 0x001fc800078ec0ff */
[----:B------:R0:W-:Y:S01]  /*73c0*/  @P1 SYNCS.ARRIVE.TRANS64.A1T0 RZ, [R3+URZ+0xf8], RZ ;  /* 0x0000f8ff03ff19a7 */ /* 0x0001e2000810003f */
[----:B------:R-:W-:-:S04]  /*73d0*/  IADD3 R16, P1, R16, UR20, RZ ;  /* 0x0000001410107c10 */ /* 0x000fc8000ff3e0ff */
[----:B------:R-:W-:Y:S02]  /*73e0*/  IADD3.X R17, R17, UR13, RZ, P1, !PT ;  /* 0x0000000d11117c10 */ /* 0x000fe40008ffe4ff */
[----:B0-----:R-:W-:Y:S02]  /*73f0*/  SEL R3, RZ, 0x1, !P0 ;  /* 0x00000001ff037807 */ /* 0x001fe40004000000 */
[----:B------:R-:W-:Y:S02]  /*7400*/  ISETP.GE.U32.AND P0, PT, R16, UR4, PT ;  /* 0x0000000410007c0c */ /* 0x000fe4000bf06070 */
[----:B------:R-:W-:Y:S01]  /*7410*/  LOP3.LUT R0, R0, R3, RZ, 0x3c, !PT ;  /* 0x0000000300007212 */ /* 0x000fe200078e3cff */
[----:B------:R-:W-:Y:S01]  /*7420*/  IMAD R3, R5, -0xe, R6 ;  /* 0xfffffff205037824 */ /* 0x000fe200078e0206 */
[----:B------:R-:W-:Y:S01]  /*7430*/  ISETP.GE.U32.AND.EX P0, PT, R17, UR5, PT, P0 ;  /* 0x0000000511007c0c */ /* 0x000fe2000bf06100 */
[----:B------:R-:W-:Y:S01]  /*7440*/  IMAD.MOV.U32 R6, RZ, RZ, -0x1 ;  /* 0xffffffffff067424 */ /* 0x000fe200078e00ff */
[----:B------:R-:W-:-:S11]  /*7450*/  @P2 LOP3.LUT R0, R0, 0x1, R5, 0x78, !PT ;  /* 0x0000000100002812 */ /* 0x000fd600078e7805 */
[----:B------:R-:W-:Y:S05]  /*7460*/  @P0 BRA `(.L_x_177) ;  /* 0x0000000400540947 */ /* 0x000fea0003800000 */
[----:B------:R-:W0:Y:S01]  /*7470*/  S2R R15, SR_CTAID.X ;  /* 0x00000000000f7919 */ /* 0x000e220000002500 */
[----:B------:R-:W-:Y:S01]  /*7480*/  ULDC.64 UR4, c[0x0][0x628] ;  /* 0x00018a0000047ab9 */ /* 0x000fe20000000a00 */
[----:B------:R-:W-:Y:S01]  /*7490*/  ULDC UR7, c[0x0][0x630] ;  /* 0x00018c0000077ab9 */ /* 0x000fe20000000800 */
[----:B------:R-:W-:Y:S01]  /*74a0*/  ISETP.NE.U32.AND P0, PT, RZ, UR4, PT ;  /* 0x00000004ff007c0c */ /* 0x000fe2000bf05070 */
[----:B------:R-:W1:Y:S01]  /*74b0*/  S2R R20, SR_CTAID.Y ;  /* 0x0000000000147919 */ /* 0x000e620000002600 */
[----:B------:R-:W-:Y:S01]  /*74c0*/  ULDC UR8, c[0x0][0x150] ;  /* 0x0000540000087ab9 */ /* 0x000fe20000000800 */
[----:B------:R-:W-:Y:S01]  /*74d0*/  IMAD.MOV.U32 R4, RZ, RZ, R16 ;  /* 0x000000ffff047224 */ /* 0x000fe200078e0010 */
[----:B------:R-:W-:Y:S01]  /*74e0*/  ISETP.NE.AND.EX P0, PT, RZ, UR5, PT, P0 ;  /* 0x00000005ff007c0c */ /* 0x000fe2000bf05300 */
[----:B------:R-:W-:Y:S01]  /*74f0*/  IMAD.MOV.U32 R5, RZ, RZ, R17 ;  /* 0x000000ffff057224 */ /* 0x000fe200078e0011 */
[----:B0-----:R-:W-:-:S11]  /*7500*/  I2FP.F32.U32 R22, R15 ;  /* 0x0000000f00167245 */ /* 0x001fd60000201000 */
[----:B------:R-:W-:Y:S05]  /*7510*/  @!P0 BRA `(.L_x_178) ;  /* 0x0000000000288947 */ /* 0x000fea0003800000 */
[----:B------:R-:W-:Y:S02]  /*7520*/  ULDC UR6, c[0x0][0x634] ;  /* 0x00018d0000067ab9 */ /* 0x000fe40000000800 */
[----:B------:R-:W-:-:S05]  /*7530*/  IADD3 R5, P0, R16, UR6, RZ ;  /* 0x0000000610057c10 */ /* 0x000fca000ff1e0ff */
[----:B------:R-:W-:-:S04]  /*7540*/  IMAD.X R21, RZ, RZ, R17, P0 ;  /* 0x000000ffff157224 */ /* 0x000fc800000e0611 */
[----:B------:R-:W-:-:S04]  /*7550*/  IMAD.WIDE.U32 R6, R21, UR4, RZ ;  /* 0x0000000415067c25 */ /* 0x000fc8000f8e00ff */
[----:B------:R-:W-:-:S04]  /*7560*/  IMAD.WIDE.U32 R6, P0, R5, UR5, R6 ;  /* 0x0000000505067c25 */ /* 0x000fc8000f800006 */
[----:B------:R-:W-:-:S04]  /*7570*/  IMAD.WIDE.U32 R4, R5, UR4, RZ ;  /* 0x0000000405047c25 */ /* 0x000fc8000f8e00ff */
[----:B------:R-:W-:Y:S01]  /*7580*/  IMAD.MOV.U32 R4, RZ, RZ, R7 ;  /* 0x000000ffff047224 */ /* 0x000fe200078e0007 */
[----:B------:R-:W-:Y:S01]  /*7590*/  IADD3 RZ, P1, R5, R6, RZ ;  /* 0x0000000605ff7210 */ /* 0x000fe20007f3e0ff */
[----:B------:R-:W-:-:S04]  /*75a0*/  IMAD.X R5, RZ, RZ, RZ, P0 ;  /* 0x000000ffff057224 */ /* 0x000fc800000e06ff */
[----:B------:R-:W-:-:S08]  /*75b0*/  IMAD.WIDE.U32.X R4, R21, UR5, R4, P1 ;  /* 0x0000000515047c25 */ /* 0x000fd000088e0404 */
.L_x_178:
[--C-:B------:R-:W-:Y:S01]  /*75c0*/  SHF.R.U64 R14, R4, UR7, R5.reuse ;  /* 0x00000007040e7c19 */ /* 0x100fe20008001205 */
[----:B------:R-:W-:Y:S01]  /*75d0*/  FMUL R22, R22, UR8 ;  /* 0x0000000816167c20 */ /* 0x000fe20008400000 */
[----:B------:R-:W-:Y:S01]  /*75e0*/  SHF.R.U32.HI R4, RZ, UR7, R5 ;  /* 0x00000007ff047c19 */ /* 0x000fe20008011605 */
[----:B------:R-:W0:Y:S01]  /*75f0*/  LDC R6, c[0x0][0x144] ;  /* 0x00005100ff067b82 */ /* 0x000e220000000800 */
[----:B------:R-:W-:Y:S01]  /*7600*/  IADD3 R5, P0, RZ, -R14, RZ ;  /* 0x8000000eff057210 */ /* 0x000fe20007f1e0ff */
[----:B------:R-:W-:Y:S01]  /*7610*/  ULDC UR6, c[0x0][0x154] ;  /* 0x0000550000067ab9 */ /* 0x000fe20000000800 */
[----:B-1----:R-:W-:Y:S01]  /*7620*/  I2FP.F32.U32 R7, R20 ;  /* 0x0000001400077245 */ /* 0x002fe20000201000 */
[----:B------:R-:W1:Y:S01]  /*7630*/  F2I.U32.TRUNC.NTZ R22, R22 ;  /* 0x0000001600167305 */ /* 0x000e62000020f000 */
[----:B------:R-:W-:Y:S01]  /*7640*/  ULDC.64 UR4, c[0x0][0x620] ;  /* 0x0001880000047ab9 */ /* 0x000fe20000000a00 */
[----:B------:R-:W-:Y:S01]  /*7650*/  IMAD.X R4, RZ, RZ, ~R4, P0 ;  /* 0x000000ffff047224 */ /* 0x000fe200000e0e04 */
[----:B------:R-:W-:Y:S01]  /*7660*/  ISETP.NE.AND P2, PT, R2, 0x1, PT ;  /* 0x000000010200780c */ /* 0x000fe20003f45270 */
[----:B------:R-:W-:Y:S01]  /*7670*/  FMUL R23, R7, UR6 ;  /* 0x0000000607177c20 */ /* 0x000fe20008400000 */
[----:B------:R-:W2:Y:S01]  /*7680*/  LDC R25, c[0x0][0x148] ;  /* 0x00005200ff197b82 */ /* 0x000ea20000000800 */
[----:B------:R-:W-:Y:S01]  /*7690*/  IMAD R4, R4, UR4, RZ ;  /* 0x0000000404047c24 */ /* 0x000fe2000f8e02ff */
[----:B------:R-:W-:-:S02]  /*76a0*/  ULDC.64 UR6, c[0x0][0x640] ;  /* 0x0001900000067ab9 */ /* 0x000fc40000000a00 */
[----:B------:R-:W-:Y:S01]  /*76b0*/  ISETP.NE.U32.AND P0, PT, RZ, UR6, PT ;  /* 0x00000006ff007c0c */ /* 0x000fe2000bf05070 */
[----:B------:R-:W3:Y:S01]  /*76c0*/  F2I.U32.TRUNC.NTZ R23, R23 ;  /* 0x0000001700177305 */ /* 0x000ee2000020f000 */
[C---:B------:R-:W-:Y:S02]  /*76d0*/  IMAD R7, R5.reuse, UR5, R4 ;  /* 0x0000000505077c24 */ /* 0x040fe4000f8e0204 */
[----:B------:R-:W-:Y:S01]  /*76e0*/  IMAD.WIDE.U32 R4, R5, UR4, R16 ;  /* 0x0000000405047c25 */ /* 0x000fe2000f8e0010 */
[----:B------:R-:W-:Y:S01]  /*76f0*/  ULDC UR4, c[0x0][0x618] ;  /* 0x0001860000047ab9 */ /* 0x000fe20000000800 */
[----:B------:R-:W-:Y:S02]  /*7700*/  ISETP.NE.AND.EX P0, PT, RZ, UR7, PT, P0 ;  /* 0x00000007ff007c0c */ /* 0x000fe4000bf05300 */
[----:B------:R-:W-:Y:S02]  /*7710*/  IMAD.IADD R5, R5, 0x1, R7 ;  /* 0x0000000105057824 */ /* 0x000fe400078e0207 */
[----:B-1----:R-:W-:-:S03]  /*7720*/  IMAD.MOV R22, RZ, RZ, -R22 ;  /* 0x000000ffff167224 */ /* 0x002fc600078e0a16 */
[----:B------:R-:W-:Y:S01]  /*7730*/  SHF.R.U64 R21, R4, UR4, R5 ;  /* 0x0000000404157c19 */ /* 0x000fe20008001205 */
[----:B0-----:R-:W-:Y:S01]  /*7740*/  IMAD R15, R6, R22, R15 ;  /* 0x00000016060f7224 */ /* 0x001fe200078e020f */
[----:B------:R-:W-:Y:S01]  /*7750*/  SHF.R.U32.HI R4, RZ, UR4, R5 ;  /* 0x00000004ff047c19 */ /* 0x000fe20008011605 */
[----:B------:R-:W-:Y:S01]  /*7760*/  ULDC UR4, c[0x0][0x608] ;  /* 0x0001820000047ab9 */ /* 0x000fe20000000800 */
[----:B---3--:R-:W-:Y:S02]  /*7770*/  IMAD.MOV R6, RZ, RZ, -R23 ;  /* 0x000000ffff067224 */ /* 0x008fe400078e0a17 */
[--C-:B------:R-:W-:Y:S02]  /*7780*/  SHF.R.U64 R22, R21, UR4, R4.reuse ;  /* 0x0000000415167c19 */ /* 0x100fe40008001204 */
[----:B------:R-:W-:Y:S01]  /*7790*/  SHF.R.U32.HI R5, RZ, UR4, R4 ;  /* 0x00000004ff057c19 */ /* 0x000fe20008011604 */
[----:B------:R-:W-:Y:S01]  /*77a0*/  ULDC UR4, c[0x0][0x658] ;  /* 0x0001960000047ab9 */ /* 0x000fe20000000800 */
[----:B--2---:R-:W-:-:S02]  /*77b0*/  @P2 IMAD R15, R25, R6, R20 ;  /* 0x00000006190f2224 */ /* 0x004fc400078e0214 */
[--C-:B------:R-:W-:Y:S02]  /*77c0*/  SHF.R.U64 R20, R22, UR4, R5.reuse ;  /* 0x0000000416147c19 */ /* 0x100fe40008001205 */
[----:B------:R-:W-:-:S03]  /*77d0*/  SHF.R.U32.HI R23, RZ, UR4, R5 ;  /* 0x00000004ff177c19 */ /* 0x000fc60008011605 */
[----:B------:R-:W-:Y:S02]  /*77e0*/  IMAD.MOV.U32 R6, RZ, RZ, R20 ;  /* 0x000000ffff067224 */ /* 0x000fe400078e0014 */
[----:B------:R-:W-:Y:S01]  /*77f0*/  IMAD.MOV.U32 R5, RZ, RZ, R23 ;  /* 0x000000ffff057224 */ /* 0x000fe200078e0017 */
[----:B------:R-:W-:Y:S06]  /*7800*/  @!P0 BRA `(.L_x_179) ;  /* 0x00000000002c8947 */ /* 0x000fec0003800000 */
        /* <DEDUP_REMOVED lines=9> */
[----:B------:R-:W-:-:S04]  /*78a0*/  IMAD.WIDE.U32.X R4, R23, UR7, R4, P1 ;  /* 0x0000000717047c25 */ /* 0x000fc800088e0404 */
[----:B------:R-:W-:-:S07]  /*78b0*/  IMAD.MOV.U32 R6, RZ, RZ, R4 ;  /* 0x000000ffff067224 */ /* 0x000fce00078e0004 */
.L_x_179:
[----:B------:R-:W-:Y:S01]  /*78c0*/  ULDC UR4, c[0x0][0x648] ;  /* 0x0001920000047ab9 */ /* 0x000fe20000000800 */
[----:B------:R-:W-:Y:S01]  /*78d0*/  LOP3.LUT R4, R22, UR17, RZ, 0xc0, !PT ;  /* 0x0000001116047c12 */ /* 0x000fe2000f8ec0ff */
[----:B------:R-:W-:Y:S01]  /*78e0*/  ULDC UR5, c[0x0][0x610] ;  /* 0x0001840000057ab9 */ /* 0x000fe20000000800 */
[----:B------:R-:W-:Y:S01]  /*78f0*/  SHF.R.U64 R5, R6, UR4, R5 ;  /* 0x0000000406057c19 */ /* 0x000fe20008001205 */
[----:B------:R-:W-:Y:S01]  /*7900*/  ULDC UR4, c[0x0][0x638] ;  /* 0x00018e0000047ab9 */ /* 0x000fe20000000800 */
[----:B------:R-:W-:-:S03]  /*7910*/  LOP3.LUT R21, R21, UR16, RZ, 0xc0, !PT ;  /* 0x0000001015157c12 */ /* 0x000fc6000f8ec0ff */
[----:B------:R-:W-:Y:S02]  /*7920*/  IMAD.MOV R7, RZ, RZ, -R5 ;  /* 0x000000ffff077224 */ /* 0x000fe400078e0a05 */
[----:B------:R-:W-:Y:S02]  /*7930*/  IMAD R4, R5, UR18, R4 ;  /* 0x0000001205047c24 */ /* 0x000fe4000f8e0204 */
[----:B------:R-:W-:Y:S01]  /*7940*/  IMAD R20, R7, UR4, R20 ;  /* 0x0000000407147c24 */ /* 0x000fe2000f8e0214 */
[----:B------:R-:W-:Y:S01]  /*7950*/  ULDC UR4, c[0x0][0x600] ;  /* 0x0001800000047ab9 */ /* 0x000fe20000000800 */
[----:B------:R-:W-:Y:S02]  /*7960*/  IMAD R15, R4, UR5, R15 ;  /* 0x00000005040f7c24 */ /* 0x000fe4000f8e020f */
[----:B------:R-:W-:Y:S02]  /*7970*/  IMAD R6, R20, UR4, R21 ;  /* 0x0000000414067c24 */ /* 0x000fe4000f8e0215 */
[----:B------:R-:W-:-:S03]  /*7980*/  IMAD.MOV.U32 R4, RZ, RZ, 0x1 ;  /* 0x00000001ff047424 */ /* 0x000fc600078e00ff */
[----:B------:R-:W-:Y:S02]  /*7990*/  SEL R20, R6, R15, !P2 ;  /* 0x0000000f06147207 */ /* 0x000fe40005000000 */
[----:B------:R-:W-:Y:S01]  /*79a0*/  SEL R21, R15, R6, !P2 ;  /* 0x000000060f157207 */ /* 0x000fe20005000000 */
[----:B------:R-:W-:-:S07]  /*79b0*/  IMAD.MOV.U32 R6, RZ, RZ, R14 ;  /* 0x000000ffff067224 */ /* 0x000fce00078e000e */
.L_x_177:
[----:B------:R-:W-:Y:S05]  /*79c0*/  BSYNC B1 ;  /* 0x0000000000017941 */ /* 0x000fea0003800000 */
.L_x_176:
[----:B------:R-:W-:-:S13]  /*79d0*/  LOP3.LUT P0, RZ, R4, 0xff, RZ, 0xc0, !PT ;  /* 0x000000ff04ff7812 */ /* 0x000fda000780c0ff */
[----:B------:R-:W-:Y:S05]  /*79e0*/  @P0 BRA `(.L_x_180) ;  /* 0xfffffff4003c0947 */ /* 0x000fea000383ffff */
[----:B------:R-:W-:Y:S05]  /*79f0*/  BSYNC B0 ;  /* 0x0000000000007941 */ /* 0x000fea0003800000 */
.L_x_169:
[----:B------:R-:W-:-:S03]  /*7a00*/  UMOV UR4, 0xffffffff ;  /* 0xffffffff00047882 */ /* 0x000fc60000000000 */
[----:B------:R-:W-:Y:S05]  /*7a10*/  BRA.DIV UR4, `(.L_x_181) ;  /* 0x0000000a047c7947 */ /* 0x000fea000b800000 */
[----:B------:R-:W-:-:S13]  /*7a20*/  ELECT P6, URZ, PT ;  /* 0x00000000003f782f */ /* 0x000fda00038c0000 */
.L_x_205:
[----:B------:R-:W-:Y:S04]  /*7a30*/  BSSY B0, `(.L_x_182) ;  /* 0x0000085000007945 */ /* 0x000fe80003800000 */
[----:B------:R-:W-:Y:S05]  /*7a40*/  @!P6 BRA `(.L_x_183) ;  /* 0x00000008000ce947 */ /* 0x000fea0003800000 */
[----:B------:R-:W-:-:S04]  /*7a50*/  LOP3.LUT R19, R19, 0x2, RZ, 0xfc, !PT ;  /* 0x0000000213137812 */ /* 0x000fc800078efcff */
[----:B------:R-:W-:-:S13]  /*7a60*/  ISETP.NE.AND P0, PT, R19, 0x3, PT ;  /* 0x000000031300780c */ /* 0x000fda0003f05270 */
[----:B------:R-:W-:Y:S05]  /*7a70*/  @!P0 BRA `(.L_x_184) ;  /* 0x0000000000048947 */ /* 0x000fea0003800000 */
[----:B------:R-:W-:Y:S01]  /*7a80*/  BPT.TRAP 0x1 ;  /* 0x000000040000795c */ /* 0x000fe20000300000 */
.L_x_184:
[----:B------:R-:W0:Y:S01]  /*7a90*/  S2R R5, SR_CgaCtaId ;  /* 0x0000000000057919 */ /* 0x000e220000008800 */
[----:B------:R-:W-:Y:S02]  /*7aa0*/  MOV R2, 0x400 ;  /* 0x0000040000027802 */ /* 0x000fe40000000f00 */
[----:B------:R-:W-:Y:S02]  /*7ab0*/  SHF.L.U32 R4, R0, 0x1f, RZ ;  /* 0x0000001f00047819 */ /* 0x000fe400000006ff */
[----:B0-----:R-:W-:-:S05]  /*7ac0*/  LEA R2, R5, R2, 0x18 ;  /* 0x0000000205027211 */ /* 0x001fca00078ec0ff */
[----:B------:R-:W-:-:S04]  /*7ad0*/  VIADD R2, R2, 0x70 ;  /* 0x0000007002027836 */ /* 0x000fc80000000000 */
[C---:B------:R-:W-:Y:S02]  /*7ae0*/  IMAD R7, R3.reuse, 0x8, R2 ;  /* 0x0000000803077824 */ /* 0x040fe400078e0202 */
[----:B------:R-:W-:Y:S02]  /*7af0*/  VIADD R3, R3, 0x1 ;  /* 0x0000000103037836 */ /* 0x000fe40000000000 */
[----:B------:R-:W0:Y:S03]  /*7b00*/  SYNCS.PHASECHK.TRANS64.TRYWAIT P0, [R7+URZ], R4 ;  /* 0x00000004070075a7 */ /* 0x000e26000800017f */
[----:B------:R-:W-:-:S04]  /*7b10*/  ISETP.NE.AND P1, PT, R3, 0xe, PT ;  /* 0x0000000e0300780c */ /* 0x000fc80003f25270 */
[----:B------:R-:W-:Y:S02]  /*7b20*/  SEL R5, RZ, 0x1, P1 ;  /* 0x00000001ff057807 */ /* 0x000fe40000800000 */
[----:B------:R-:W-:Y:S02]  /*7b30*/  SEL R3, R3, RZ, P1 ;  /* 0x000000ff03037207 */ /* 0x000fe40000800000 */
[----:B------:R-:W-:-:S03]  /*7b40*/  LOP3.LUT R6, R0, R5, RZ, 0x3c, !PT ;  /* 0x0000000500067212 */ /* 0x000fc600078e3cff */
[----:B------:R-:W-:Y:S01]  /*7b50*/  IMAD R8, R3, 0x8, R2 ;  /* 0x0000000803087824 */ /* 0x000fe200078e0202 */
[----:B------:R-:W-:Y:S01]  /*7b60*/  SHF.L.U32 R5, R6, 0x1f, RZ ;  /* 0x0000001f06057819 */ /* 0x000fe200000006ff */
[----:B0-----:R-:W-:Y:S06]  /*7b70*/  @!P0 BRA `(.L_x_185) ;  /* 0x0000000800448947 */ /* 0x001fec0003800000 */
.L_x_206:
[----:B------:R-:W1:Y:S01]  /*7b80*/  SYNCS.PHASECHK.TRANS64.TRYWAIT P0, [R8+URZ], R5 ;  /* 0x00000005080075a7 */ /* 0x000e62000800017f */
[----:B------:R-:W-:-:S05]  /*7b90*/  VIADD R0, R3, 0x1 ;  /* 0x0000000103007836 */ /* 0x000fca0000000000 */
[----:B------:R-:W-:-:S04]  /*7ba0*/  ISETP.NE.AND P1, PT, R0, 0xe, PT ;  /* 0x0000000e0000780c */ /* 0x000fc80003f25270 */
[----:B------:R-:W-:Y:S02]  /*7bb0*/  SEL R3, RZ, 0x1, P1 ;  /* 0x00000001ff037807 */ /* 0x000fe40000800000 */
[----:B0-----:R-:W-:Y:S02]  /*7bc0*/  SEL R7, R0, RZ, P1 ;  /* 0x000000ff00077207 */ /* 0x001fe40000800000 */
[----:B------:R-:W-:-:S03]  /*7bd0*/  LOP3.LUT R6, R6, R3, RZ, 0x3c, !PT ;  /* 0x0000000306067212 */ /* 0x000fc600078e3cff */
[----:B------:R-:W-:Y:S01]  /*7be0*/  IMAD R9, R7, 0x8, R2 ;  /* 0x0000000807097824 */ /* 0x000fe200078e0202 */
[----:B------:R-:W-:Y:S01]  /*7bf0*/  SHF.L.U32 R4, R6, 0x1f, RZ ;  /* 0x0000001f06047819 */ /* 0x000fe200000006ff */
[----:B-1----:R-:W-:Y:S06]  /*7c00*/  @!P0 BRA `(.L_x_186) ;  /* 0x0000000800348947 */ /* 0x002fec0003800000 */
.L_x_207:
[----:B------:R-:W1:Y:S01]  /*7c10*/  SYNCS.PHASECHK.TRANS64.TRYWAIT P0, [R9+URZ], R4 ;  /* 0x00000004090075a7 */ /* 0x000e62000800017f */
[----:B------:R-:W-:-:S05]  /*7c20*/  VIADD R0, R7, 0x1 ;  /* 0x0000000107007836 */ /* 0x000fca0000000000 */
[----:B------:R-:W-:-:S04]  /*7c30*/  ISETP.NE.AND P1, PT, R0, 0xe, PT ;  /* 0x0000000e0000780c */ /* 0x000fc80003f25270 */
[----:B------:R-:W-:Y:S02]  /*7c40*/  SEL R3, RZ, 0x1, P1 ;  /* 0x00000001ff037807 */ /* 0x000fe40000800000 */
[----:B------:R-:W-:Y:S02]  /*7c50*/  SEL R7, R0, RZ, P1 ;  /* 0x000000ff00077207 */ /* 0x000fe40000800000 */
[----:B------:R-:W-:-:S03]  /*7c60*/  LOP3.LUT R6, R6, R3, RZ, 0x3c, !PT ;  /* 0x0000000306067212 */ /* 0x000fc600078e3cff */
[----:B0-----:R-:W-:Y:S01]  /*7c70*/  IMAD R8, R7, 0x8, R2 ;  /* 0x0000000807087824 */ /* 0x001fe200078e0202 */
[----:B------:R-:W-:Y:S01]  /*7c80*/  SHF.L.U32 R5, R6, 0x1f, RZ ;  /* 0x0000001f06057819 */ /* 0x000fe200000006ff */
[----:B-1----:R-:W-:Y:S06]  /*7c90*/  @!P0 BRA `(.L_x_187) ;  /* 0x0000000800248947 */ /* 0x002fec0003800000 */
.L_x_208:
        /* <DEDUP_REMOVED lines=9> */
.L_x_209:
        /* <DEDUP_REMOVED lines=9> */
.L_x_210:
        /* <DEDUP_REMOVED lines=9> */
.L_x_211:
        /* <DEDUP_REMOVED lines=9> */
.L_x_212:
        /* <DEDUP_REMOVED lines=9> */
.L_x_213:
        /* <DEDUP_REMOVED lines=9> */
.L_x_214:
        /* <DEDUP_REMOVED lines=9> */
.L_x_215:
        /* <DEDUP_REMOVED lines=9> */
.L_x_216:
[----:B------:R-:W1:Y:S01]  /*8120*/  SYNCS.PHASECHK.TRANS64.TRYWAIT P0, [R8+URZ], R5 ;  /* 0x00000005080075a7 */ /* 0x000e62000800017f */
[----:B------:R-:W-:-:S05]  /*8130*/  VIADD R0, R7, 0x1 ;  /* 0x0000000107007836 */ /* 0x000fca0000000000 */
[----:B------:R-:W-:-:S04]  /*8140*/  ISETP.NE.AND P1, PT, R0, 0xe, PT ;  /* 0x0000000e0000780c */ /* 0x000fc80003f25270 */
[----:B------:R-:W-:Y:S02]  /*8150*/  SEL R3, RZ, 0x1, P1 ;  /* 0x00000001ff037807 */ /* 0x000fe40000800000 */
[----:B------:R-:W-:Y:S02]  /*8160*/  SEL R7, R0, RZ, P1 ;  /* 0x000000ff00077207 */ /* 0x000fe40000800000 */
[----:B0-----:R-:W-:-:S03]  /*8170*/  LOP3.LUT R9, R6, R3, RZ, 0x3c, !PT ;  /* 0x0000000306097212 */ /* 0x001fc600078e3cff */
[----:B------:R-:W-:Y:S01]  /*8180*/  IMAD R11, R7, 0x8, R2 ;  /* 0x00000008070b7824 */ /* 0x000fe200078e0202 */
[----:B------:R-:W-:Y:S01]  /*8190*/  SHF.L.U32 R6, R9, 0x1f, RZ ;  /* 0x0000001f09067819 */ /* 0x000fe200000006ff */
[----:B-1----:R-:W-:Y:S06]  /*81a0*/  @!P0 BRA `(.L_x_196) ;  /* 0x0000000400948947 */ /* 0x002fec0003800000 */
.L_x_217:
[----:B------:R-:W1:Y:S01]  /*81b0*/  SYNCS.PHASECHK.TRANS64.TRYWAIT P0, [R11+URZ], R6 ;  /* 0x000000060b0075a7 */ /* 0x000e62000800017f */
[----:B------:R-:W-:-:S05]  /*81c0*/  VIADD R0, R7, 0x1 ;  /* 0x0000000107007836 */ /* 0x000fca0000000000 */
[----:B------:R-:W-:-:S04]  /*81d0*/  ISETP.NE.AND P1, PT, R0, 0xe, PT ;  /* 0x0000000e0000780c */ /* 0x000fc80003f25270 */
[----:B------:R-:W-:Y:S02]  /*81e0*/  SEL R4, RZ, 0x1, P1 ;  /* 0x00000001ff047807 */ /* 0x000fe40000800000 */
[----:B------:R-:W-:Y:S02]  /*81f0*/  SEL R3, R0, RZ, P1 ;  /* 0x000000ff00037207 */ /* 0x000fe40000800000 */
[----:B------:R-:W-:Y:S01]  /*8200*/  LOP3.LUT R0, R9, R4, RZ, 0x3c, !PT ;  /* 0x0000000409007212 */ /* 0x000fe200078e3cff */
[----:B-1----:R-:W-:Y:S06]  /*8210*/  @!P0 BRA `(.L_x_197) ;  /* 0x00000004008c8947 */ /* 0x002fec0003800000 */
.L_x_218:
[----:B------:R-:W-:Y:S01]  /*8220*/  IMAD R3, R3, 0x8, R2 ;  /* 0x0000000803037824 */ /* 0x000fe200078e0202 */
[----:B------:R-:W-:-:S07]  /*8230*/  SHF.L.U32 R0, R0, 0x1f, RZ ;  /* 0x0000001f00007819 */ /* 0x000fce00000006ff */
.L_x_198:
[----:B--2---:R2:W3:Y:S02]  /*8240*/  SYNCS.PHASECHK.TRANS64.TRYWAIT P0, [R3+URZ], R0 ;  /* 0x00000000030075a7 */ /* 0x0044e4000800017f */
[----:B---3--:R-:W-:Y:S05]  /*8250*/  @!P0 NANOSLEEP.SYNCS 0x989680 ;  /* 0x009896800000895d */ /* 0x008fea0003900000 */
[----:B------:R-:W3:Y:S02]  /*8260*/  @!P0 SYNCS.PHASECHK.TRANS64 P0, [R3+URZ], R0 ;  /* 0x00000000030085a7 */ /* 0x000ee4000800007f */
[----:B---3--:R-:W-:Y:S05]  /*8270*/  @!P0 BRA `(.L_x_198) ;  /* 0xfffffffc00f08947 */ /* 0x008fea000383ffff */
.L_x_183:
[----:B------:R-:W-:Y:S05]  /*8280*/  BSYNC B0 ;  /* 0x0000000000007941 */ /* 0x000fea0003800000 */
.L_x_182:
[----:B------:R-:W-:Y:S05]  /*8290*/  EXIT ;  /* 0x000000000000794d */ /* 0x000fea0003800000 */
.L_x_22:
[----:B---3--:R3:W4:Y:S02]  /*82a0*/  SYNCS.PHASECHK.TRANS64.TRYWAIT P1, [R3+URZ], R0 ;  /* 0x00000000030075a7 */ /* 0x008724000802017f */
[----:B----4-:R-:W-:Y:S05]  /*82b0*/  @!P1 NANOSLEEP.SYNCS 0x989680 ;  /* 0x009896800000995d */ /* 0x010fea0003900000 */
[----:B------:R-:W4:Y:S02]  /*82c0*/  @!P1 SYNCS.PHASECHK.TRANS64 P1, [R3+URZ], R0 ;  /* 0x00000000030095a7 */ /* 0x000f24000802007f */
[----:B----4-:R-:W-:Y:S05]  /*82d0*/  @!P1 BRA `(.L_x_22) ;  /* 0xfffffffc00f09947 */ /* 0x010fea000383ffff */
[----:B------:R-:W-:Y:S05]  /*82e0*/  BRA `(.L_x_21) ;  /* 0xffffff9000e47947 */ /* 0x000fea000383ffff */
.L_x_27:
[----:B-1----:R1:W2:Y:S02]  /*82f0*/  SYNCS.PHASECHK.TRANS64.TRYWAIT P1, [R5+URZ], R4 ;  /* 0x00000004050075a7 */ /* 0x0022a4000802017f */
[----:B--2---:R-:W-:Y:S05]  /*8300*/  @!P1 NANOSLEEP.SYNCS 0x989680 ;  /* 0x009896800000995d */ /* 0x004fea0003900000 */
[----:B------:R-:W2:Y:S02]  /*8310*/  @!P1 SYNCS.PHASECHK.TRANS64 P1, [R5+URZ], R4 ;  /* 0x00000004050095a7 */ /* 0x000ea4000802007f */
[----:B--2---:R-:W-:Y:S05]  /*8320*/  @!P1 BRA `(.L_x_27) ;  /* 0xfffffffc00f09947 */ /* 0x004fea000383ffff */
[----:B------:R-:W-:Y:S05]  /*8330*/  BRA `(.L_x_26) ;  /* 0xffffff9400947947 */ /* 0x000fea000383ffff */
.L_x_170:
[----:B------:R-:W-:Y:S01]  /*8340*/  BSSY B1, `(.L_x_199) ;  /* 0x0000006000017945 */ /* 0x000fe20003800000 */
[----:B------:R-:W-:-:S07]  /*8350*/  IMAD.MOV.U32 R15, RZ, RZ, -0x1 ;  /* 0xffffffffff0f7424 */ /* 0x000fce00078e00ff */
[----:B------:R-:W-:Y:S05]  /*8360*/  WARPSYNC.COLLECTIVE R15, `(.L_x_200) ;  /* 0x000000000f0c7348 */ /* 0x000fea0003c00000 */
[----:B------:R-:W-:Y:S02]  /*8370*/  ELECT P6, UR62, PT ;  /* 0x00000000003e782f */ /* 0x000fe400038c0000 */
[----:B------:R-:W-:Y:S01]  /*8380*/  MOV R14, UR62 ;  /* 0x0000003e000e7c02 */ /* 0x000fe20008000f00 */
[----:B------:R-:W-:Y:S10]  /*8390*/  ENDCOLLECTIVE ;  /* 0x000000000000791b */ /* 0x000ff40003800000 */
.L_x_200:
[----:B------:R-:W-:Y:S05]  /*83a0*/  BSYNC B1 ;  /* 0x0000000000017941 */ /* 0x000fea0003800000 */
.L_x_199:
[----:B------:R-:W-:Y:S05]  /*83b0*/  BRA `(.L_x_201) ;  /* 0xffffffe800d47947 */ /* 0x000fea000383ffff */
.L_x_173:
[----:B-1----:R1:W2:Y:S02]  /*83c0*/  SYNCS.PHASECHK.TRANS64.TRYWAIT P0, [R23+URZ+0x70], R14 ;  /* 0x0000700e170075a7 */ /* 0x0022a4000800017f */
[----:B--2---:R-:W-:Y:S05]  /*83d0*/  @!P0 NANOSLEEP.SYNCS 0x989680 ;  /* 0x009896800000895d */ /* 0x004fea0003900000 */
[----:B------:R-:W2:Y:S02]  /*83e0*/  @!P0 SYNCS.PHASECHK.TRANS64 P0, [R23+URZ+0x70], R14 ;  /* 0x0000700e170085a7 */ /* 0x000ea4000800007f */
[----:B--2---:R-:W-:Y:S05]  /*83f0*/  @!P0 BRA `(.L_x_173) ;  /* 0xfffffffc00f08947 */ /* 0x004fea000383ffff */
[----:B------:R-:W-:Y:S05]  /*8400*/  BRA `(.L_x_202) ;  /* 0xffffffec000c7947 */ /* 0x000fea000383ffff */
.L_x_181:
[----:B------:R-:W-:Y:S01]  /*8410*/  BSSY B0, `(.L_x_203) ;  /* 0x0000006000007945 */ /* 0x000fe20003800000 */
[----:B------:R-:W-:-:S07]  /*8420*/  IMAD.MOV.U32 R15, RZ, RZ, -0x1 ;  /* 0xffffffffff0f7424 */ /* 0x000fce00078e00ff */
[----:B------:R-:W-:Y:S05]  /*8430*/  WARPSYNC.COLLECTIVE R15, `(.L_x_204) ;  /* 0x000000000f0c7348 */ /* 0x000fea0003c00000 */
[----:B------:R-:W-:Y:S02]  /*8440*/  ELECT P6, UR62, PT ;  /* 0x00000000003e782f */ /* 0x000fe400038c0000 */
[----:B------:R-:W-:Y:S01]  /*8450*/  MOV R14, UR62 ;  /* 0x0000003e000e7c02 */ /* 0x000fe20008000f00 */
[----:B------:R-:W-:Y:S10]  /*8460*/  ENDCOLLECTIVE ;  /* 0x000000000000791b */ /* 0x000ff40003800000 */
.L_x_204:
[----:B------:R-:W-:Y:S05]  /*8470*/  BSYNC B0 ;  /* 0x0000000000007941 */ /* 0x000fea0003800000 */
.L_x_203:
[----:B------:R-:W-:Y:S05]  /*8480*/  BRA `(.L_x_205) ;  /* 0xfffffff400687947 */ /* 0x000fea000383ffff */
.L_x_185:
[----:B0-----:R0:W1:Y:S02]  /*8490*/  SYNCS.PHASECHK.TRANS64.TRYWAIT P0, [R7+URZ], R4 ;  /* 0x00000004070075a7 */ /* 0x001064000800017f */
[----:B-1----:R-:W-:Y:S05]  /*84a0*/  @!P0 NANOSLEEP.SYNCS 0x989680 ;  /* 0x009896800000895d */ /* 0x002fea0003900000 */
[----:B------:R-:W1:Y:S02]  /*84b0*/  @!P0 SYNCS.PHASECHK.TRANS64 P0, [R7+URZ], R4 ;  /* 0x00000004070085a7 */ /* 0x000e64000800007f */
[----:B-1----:R-:W-:Y:S05]  /*84c0*/  @!P0 BRA `(.L_x_185) ;  /* 0xfffffffc00f08947 */ /* 0x002fea000383ffff */
[----:B------:R-:W-:Y:S05]  /*84d0*/  BRA `(.L_x_206) ;  /* 0xfffffff400a87947 */ /* 0x000fea000383ffff */
.L_x_186:
[----:B0-----:R0:W1:Y:S02]  /*84e0*/  SYNCS.PHASECHK.TRANS64.TRYWAIT P0, [R8+URZ], R5 ;  /* 0x00000005080075a7 */ /* 0x001064000800017f */
[----:B-1----:R-:W-:Y:S05]  /*84f0*/  @!P0 NANOSLEEP.SYNCS 0x989680 ;  /* 0x009896800000895d */ /* 0x002fea0003900000 */
[----:B------:R-:W1:Y:S02]  /*8500*/  @!P0 SYNCS.PHASECHK.TRANS64 P0, [R8+URZ], R5 ;  /* 0x00000005080085a7 */ /* 0x000e64000800007f */
[----:B-1----:R-:W-:Y:S05]  /*8510*/  @!P0 BRA `(.L_x_186) ;  /* 0xfffffffc00f08947 */ /* 0x002fea000383ffff */
[----:B------:R-:W-:Y:S05]  /*8520*/  BRA `(.L_x_207) ;  /* 0xfffffff400b87947 */ /* 0x000fea000383ffff */
.L_x_187:
[----:B0-----:R0:W1:Y:S02]  /*8530*/  SYNCS.PHASECHK.TRANS64.TRYWAIT P0, [R9+URZ], R4 ;  /* 0x00000004090075a7 */ /* 0x001064000800017f */
[----:B-1----:R-:W-:Y:S05]  /*8540*/  @!P0 NANOSLEEP.SYNCS 0x989680 ;  /* 0x009896800000895d */ /* 0x002fea0003900000 */
[----:B------:R-:W1:Y:S02]  /*8550*/  @!P0 SYNCS.PHASECHK.TRANS64 P0, [R9+URZ], R4 ;  /* 0x00000004090085a7 */ /* 0x000e64000800007f */
[----:B-1----:R-:W-:Y:S05]  /*8560*/  @!P0 BRA `(.L_x_187) ;  /* 0xfffffffc00f08947 */ /* 0x002fea000383ffff */
[----:B------:R-:W-:Y:S05]  /*8570*/  BRA `(.L_x_208) ;  /* 0xfffffff400c87947 */ /* 0x000fea000383ffff */
.L_x_188:
[----:B0-----:R0:W1:Y:S02]  /*8580*/  SYNCS.PHASECHK.TRANS64.TRYWAIT P0, [R8+URZ], R5 ;  /* 0x00000005080075a7 */ /* 0x001064000800017f */
[----:B-1----:R-:W-:Y:S05]  /*8590*/  @!P0 NANOSLEEP.SYNCS 0x989680 ;  /* 0x009896800000895d */ /* 0x002fea0003900000 */
[----:B------:R-:W1:Y:S02]  /*85a0*/  @!P0 SYNCS.PHASECHK.TRANS64 P0, [R8+URZ], R5 ;  /* 0x00000005080085a7 */ /* 0x000e64000800007f */
[----:B-1----:R-:W-:Y:S05]  /*85b0*/  @!P0 BRA `(.L_x_188) ;  /* 0xfffffffc00f08947 */ /* 0x002fea000383ffff */
[----:B------:R-:W-:Y:S05]  /*85c0*/  BRA `(.L_x_209) ;  /* 0xfffffff400d87947 */ /* 0x000fea000383ffff */
.L_x_189:
[----:B0-----:R0:W1:Y:S02]  /*85d0*/  SYNCS.PHASECHK.TRANS64.TRYWAIT P0, [R9+URZ], R4 ;  /* 0x00000004090075a7 */ /* 0x001064000800017f */
[----:B-1----:R-:W-:Y:S05]  /*85e0*/  @!P0 NANOSLEEP.SYNCS 0x989680 ;  /* 0x009896800000895d */ /* 0x002fea0003900000 */
[----:B------:R-:W1:Y:S02]  /*85f0*/  @!P0 SYNCS.PHASECHK.TRANS64 P0, [R9+URZ], R4 ;  /* 0x00000004090085a7 */ /* 0x000e64000800007f */
[----:B-1----:R-:W-:Y:S05]  /*8600*/  @!P0 BRA `(.L_x_189) ;  /* 0xfffffffc00f08947 */ /* 0x002fea000383ffff */
[----:B------:R-:W-:Y:S05]  /*8610*/  BRA `(.L_x_210) ;  /* 0xfffffff400e87947 */ /* 0x000fea000383ffff */
.L_x_190:
[----:B0-----:R0:W1:Y:S02]  /*8620*/  SYNCS.PHASECHK.TRANS64.TRYWAIT P0, [R8+URZ], R5 ;  /* 0x00000005080075a7 */ /* 0x001064000800017f */
[----:B-1----:R-:W-:Y:S05]  /*8630*/  @!P0 NANOSLEEP.SYNCS 0x989680 ;  /* 0x009896800000895d */ /* 0x002fea0003900000 */
[----:B------:R-:W1:Y:S02]  /*8640*/  @!P0 SYNCS.PHASECHK.TRANS64 P0, [R8+URZ], R5 ;  /* 0x00000005080085a7 */ /* 0x000e64000800007f */
[----:B-1----:R-:W-:Y:S05]  /*8650*/  @!P0 BRA `(.L_x_190) ;  /* 0xfffffffc00f08947 */ /* 0x002fea000383ffff */
[----:B------:R-:W-:Y:S05]  /*8660*/  BRA `(.L_x_211) ;  /* 0xfffffff400f87947 */ /* 0x000fea000383ffff */
.L_x_191:
[----:B0-----:R0:W1:Y:S02]  /*8670*/  SYNCS.PHASECHK.TRANS64.TRYWAIT P0, [R9+URZ], R4 ;  /* 0x00000004090075a7 */ /* 0x001064000800017f */
[----:B-1----:R-:W-:Y:S05]  /*8680*/  @!P0 NANOSLEEP.SYNCS 0x989680 ;  /* 0x009896800000895d */ /* 0x002fea0003900000 */
[----:B------:R-:W1:Y:S02]  /*8690*/  @!P0 SYNCS.PHASECHK.TRANS64 P0, [R9+URZ], R4 ;  /* 0x00000004090085a7 */ /* 0x000e64000800007f */
[----:B-1----:R-:W-:Y:S05]  /*86a0*/  @!P0 BRA `(.L_x_191) ;  /* 0xfffffffc00f08947 */ /* 0x002fea000383ffff */
[----:B------:R-:W-:Y:S05]  /*86b0*/  BRA `(.L_x_212) ;  /* 0xfffffff800087947 */ /* 0x000fea000383ffff */
.L_x_192:
[----:B0-----:R0:W1:Y:S02]  /*86c0*/  SYNCS.PHASECHK.TRANS64.TRYWAIT P0, [R8+URZ], R5 ;  /* 0x00000005080075a7 */ /* 0x001064000800017f */
[----:B-1----:R-:W-:Y:S05]  /*86d0*/  @!P0 NANOSLEEP.SYNCS 0x989680 ;  /* 0x009896800000895d */ /* 0x002fea0003900000 */
[----:B------:R-:W1:Y:S02]  /*86e0*/  @!P0 SYNCS.PHASECHK.TRANS64 P0, [R8+URZ], R5 ;  /* 0x00000005080085a7 */ /* 0x000e64000800007f */
[----:B-1----:R-:W-:Y:S05]  /*86f0*/  @!P0 BRA `(.L_x_192) ;  /* 0xfffffffc00f08947 */ /* 0x002fea000383ffff */
[----:B------:R-:W-:Y:S05]  /*8700*/  BRA `(.L_x_213) ;  /* 0xfffffff800187947 */ /* 0x000fea000383ffff */
.L_x_193:
[----:B0-----:R0:W1:Y:S02]  /*8710*/  SYNCS.PHASECHK.TRANS64.TRYWAIT P0, [R9+URZ], R4 ;  /* 0x00000004090075a7 */ /* 0x001064000800017f */
[----:B-1----:R-:W-:Y:S05]  /*8720*/  @!P0 NANOSLEEP.SYNCS 0x989680 ;  /* 0x009896800000895d */ /* 0x002fea0003900000 */
[----:B------:R-:W1:Y:S02]  /*8730*/  @!P0 SYNCS.PHASECHK.TRANS64 P0, [R9+URZ], R4 ;  /* 0x00000004090085a7 */ /* 0x000e64000800007f */
[----:B-1----:R-:W-:Y:S05]  /*8740*/  @!P0 BRA `(.L_x_193) ;  /* 0xfffffffc00f08947 */ /* 0x002fea000383ffff */
[----:B------:R-:W-:Y:S05]  /*8750*/  BRA `(.L_x_214) ;  /* 0xfffffff800287947 */ /* 0x000fea000383ffff */
.L_x_194:
[----:B0-----:R0:W1:Y:S02]  /*8760*/  SYNCS.PHASECHK.TRANS64.TRYWAIT P0, [R8+URZ], R5 ;  /* 0x00000005080075a7 */ /* 0x001064000800017f */
[----:B-1----:R-:W-:Y:S05]  /*8770*/  @!P0 NANOSLEEP.SYNCS 0x989680 ;  /* 0x009896800000895d */ /* 0x002fea0003900000 */
[----:B------:R-:W1:Y:S02]  /*8780*/  @!P0 SYNCS.PHASECHK.TRANS64 P0, [R8+URZ], R5 ;  /* 0x00000005080085a7 */ /* 0x000e64000800007f */
[----:B-1----:R-:W-:Y:S05]  /*8790*/  @!P0 BRA `(.L_x_194) ;  /* 0xfffffffc00f08947 */ /* 0x002fea000383ffff */
[----:B------:R-:W-:Y:S05]  /*87a0*/  BRA `(.L_x_215) ;  /* 0xfffffff800387947 */ /* 0x000fea000383ffff */
.L_x_195:
[----:B0-----:R0:W1:Y:S02]  /*87b0*/  SYNCS.PHASECHK.TRANS64.TRYWAIT P0, [R9+URZ], R4 ;  /* 0x00000004090075a7 */ /* 0x001064000800017f */
[----:B-1----:R-:W-:Y:S05]  /*87c0*/  @!P0 NANOSLEEP.SYNCS 0x989680 ;  /* 0x009896800000895d */ /* 0x002fea0003900000 */
[----:B------:R-:W1:Y:S02]  /*87d0*/  @!P0 SYNCS.PHASECHK.TRANS64 P0, [R9+URZ], R4 ;  /* 0x00000004090085a7 */ /* 0x000e64000800007f */
[----:B-1----:R-:W-:Y:S05]  /*87e0*/  @!P0 BRA `(.L_x_195) ;  /* 0xfffffffc00f08947 */ /* 0x002fea000383ffff */
[----:B------:R-:W-:Y:S05]  /*87f0*/  BRA `(.L_x_216) ;  /* 0xfffffff800487947 */ /* 0x000fea000383ffff */
.L_x_196:
[----:B0-----:R0:W1:Y:S02]  /*8800*/  SYNCS.PHASECHK.TRANS64.TRYWAIT P0, [R8+URZ], R5 ;  /* 0x00000005080075a7 */ /* 0x001064000800017f */
[----:B-1----:R-:W-:Y:S05]  /*8810*/  @!P0 NANOSLEEP.SYNCS 0x989680 ;  /* 0x009896800000895d */ /* 0x002fea0003900000 */
[----:B------:R-:W1:Y:S02]  /*8820*/  @!P0 SYNCS.PHASECHK.TRANS64 P0, [R8+URZ], R5 ;  /* 0x00000005080085a7 */ /* 0x000e64000800007f */
[----:B-1----:R-:W-:Y:S05]  /*8830*/  @!P0 BRA `(.L_x_196) ;  /* 0xfffffffc00f08947 */ /* 0x002fea000383ffff */
[----:B------:R-:W-:Y:S05]  /*8840*/  BRA `(.L_x_217) ;  /* 0xfffffff800587947 */ /* 0x000fea000383ffff */
.L_x_197:
[----:B-1----:R1:W2:Y:S02]  /*8850*/  SYNCS.PHASECHK.TRANS64.TRYWAIT P0, [R11+URZ], R6 ;  /* 0x000000060b0075a7 */ /* 0x0022a4000800017f */
[----:B--2---:R-:W-:Y:S05]  /*8860*/  @!P0 NANOSLEEP.SYNCS 0x989680 ;  /* 0x009896800000895d */ /* 0x004fea0003900000 */
[----:B------:R-:W2:Y:S02]  /*8870*/  @!P0 SYNCS.PHASECHK.TRANS64 P0, [R11+URZ], R6 ;  /* 0x000000060b0085a7 */ /* 0x000ea4000800007f */
[----:B--2---:R-:W-:Y:S05]  /*8880*/  @!P0 BRA `(.L_x_197) ;  /* 0xfffffffc00f08947 */ /* 0x004fea000383ffff */
[----:B------:R-:W-:Y:S05]  /*8890*/  BRA `(.L_x_218) ;  /* 0xfffffff800607947 */ /* 0x000fea000383ffff */
.L_x_219:
[----:B------:R-:W-:-:S00]  /*88a0*/  BRA `(.L_x_219) ;  /* 0xfffffffc00fc7947 */ /* 0x000fc0000383ffff */
[----:B------:R-:W-:-:S00]  /*88b0*/  NOP ;  /* 0x0000000000007918 */ /* 0x000fc00000000000 */
        /* <DEDUP_REMOVED lines=12> */
.L_x_220:


//--------------------- .nv.global.init           --------------------------
	.section	.nv.global.init,"aw",@progbits
.nv.global.init:
	.type		$str$22,@object
	.size		$str$22,($str$23 - $str$22)
$str$22:
        /*0000*/ 	.byte	0x6b, 0x5f, 0x74, 0x69, 0x6c, 0x65, 0x5f, 0x63, 0x6f, 0x75, 0x6e, 0x74, 0x20, 0x3e, 0x3d, 0x20
        /*0010*/ 	.byte	0x31, 0x00
	.type		$str$23,@object
	.size		$str$23,(__unnamed_1 - $str$23)
$str$23:
        /*0012*/ 	.byte	0x2f, 0x74, 0x6d, 0x70, 0x2f, 0x63, 0x75, 0x74, 0x6c, 0x61, 0x73, 0x73, 0x5f, 0x73, 0x77, 0x65
        /*0022*/ 	.byte	0x65, 0x70, 0x5f, 0x73, 0x72, 0x63, 0x2f, 0x69, 0x6e, 0x63, 0x6c, 0x75, 0x64, 0x65, 0x2f, 0x63
        /*0032*/ 	.byte	0x75, 0x74, 0x6c, 0x61, 0x73, 0x73, 0x2f, 0x67, 0x65, 0x6d, 0x6d, 0x2f, 0x63, 0x6f, 0x6c, 0x6c
        /*0042*/ 	.byte	0x65, 0x63, 0x74, 0x69, 0x76, 0x65, 0x2f, 0x73, 0x6d, 0x39, 0x30, 0x5f, 0x6d, 0x6d, 0x61, 0x5f
        /*0052*/ 	.byte	0x74, 0x6d, 0x61, 0x5f, 0x67, 0x6d, 0x6d, 0x61, 0x5f, 0x73, 0x73, 0x5f, 0x77, 0x61, 0x72, 0x70
        /*0062*/ 	.byte	0x73, 0x70, 0x65, 0x63, 0x69, 0x61, 0x6c, 0x69, 0x7a, 0x65, 0x64, 0x2e, 0x68, 0x70, 0x70, 0x00
	.type		__unnamed_1,@object
	.size		__unnamed_1,(.L_0 - __unnamed_1)
__unnamed_1:
        /*0072*/ 	.byte	0x76, 0x6f, 0x69, 0x64, 0x20, 0x63, 0x75, 0x74, 0x6c, 0x61, 0x73, 0x73, 0x3a, 0x3a, 0x67, 0x65
        /* <DEDUP_REMOVED lines=181> */
.L_0:


//--------------------- .nv.shared._ZN7cutlass13device_kernelINS_4gemm6kernel13GemmUniversalIN4cute5tupleIJiiiiEEENS1_10collective13CollectiveMmaINS1_34MainloopSm90TmaGmmaWarpSpecializedILi14ENS5_IJNS4_1CILi8EEENSA_ILi1EEESC_EEENS1_35KernelTmaWarpSpecializedCooperativeEEENS5_IJNSA_ILi128EEESG_NSA_ILi32EEEEEENS_10bfloat16_tENS5_IJlSC_lEEESJ_SK_NS4_8TiledMMAINS4_8MMA_AtomIJNS4_4SM904GMMA28MMA_64x128x16_F32BF16BF16_SSILNSO_5MajorE0ELSQ_0ELNSO_7ScaleInE1ELSR_1EEEEEENS4_6LayoutINS5_IJNSA_ILi2EEESC_SC_EEENS5_IJSC_NSA_ILi0EEESX_EEEEENS5_IJNS4_10UnderscoreES10_S10_EEEEENS4_13SM90_TMA_LOADENS4_14ComposedLayoutINS4_7SwizzleILi2ELi4ELi3EEENS4_18smem_ptr_flag_bitsILi16EEENSU_INS5_IJSB_SH_EEENS5_IJSH_SC_EEEEEEEvNS4_8identityENS4_23SM90_TMA_LOAD_MULTICASTES1C_vS1D_EENS_8epilogue10collective6detail29Sm90TmaWarpSpecializedAdapterINS1H_15DefaultEpilogueISJ_SK_SK_NS1G_6thread17LinearCombinationISJ_Li1EffLNS1L_9ScaleType4KindE0ELNS_15FloatRoundStyleE2ESJ_EENS1_15EpilogueDefaultEEEEEvvEEEEvNT_6ParamsE --------------------------
	.section	.nv.shared._ZN7cutlass13device_kernelINS_4gemm6kernel13GemmUniversalIN4cute5tupleIJiiiiEEENS1_10collective13CollectiveMmaINS1_34MainloopSm90TmaGmmaWarpSpecializedILi14ENS5_IJNS4_1CILi8EEENSA_ILi1EEESC_EEENS1_35KernelTmaWarpSpecializedCooperativeEEENS5_IJNSA_ILi128EEESG_NSA_ILi32EEEEEENS_10bfloat16_tENS5_IJlSC_lEEESJ_SK_NS4_8TiledMMAINS4_8MMA_AtomIJNS4_4SM904GMMA28MMA_64x128x16_F32BF16BF16_SSILNSO_5MajorE0ELSQ_0ELNSO_7ScaleInE1ELSR_1EEEEEENS4_6LayoutINS5_IJNSA_ILi2EEESC_SC_EEENS5_IJSC_NSA_ILi0EEESX_EEEEENS5_IJNS4_10UnderscoreES10_S10_EEEEENS4_13SM90_TMA_LOADENS4_14ComposedLayoutINS4_7SwizzleILi2ELi4ELi3EEENS4_18smem_ptr_flag_bitsILi16EEENSU_INS5_IJSB_SH_EEENS5_IJSH_SC_EEEEEEEvNS4_8identityENS4_23SM90_TMA_LOAD_MULTICASTES1C_vS1D_EENS_8epilogue10collective6detail29Sm90TmaWarpSpecializedAdapterINS1H_15DefaultEpilogueISJ_SK_SK_NS1G_6thread17LinearCombinationISJ_Li1EffLNS1L_9ScaleType4KindE0ELNS_15FloatRoundStyleE2ESJ_EENS1_15EpilogueDefaultEEEEEvvEEEEvNT_6ParamsE,"aw",@nobits
	.sectionflags	@""
	.align	16
	.zero		1024


//--------------------- .nv.shared.reserved.0     --------------------------
	.section	.nv.shared.reserved.0,"aw",@nobits
	.weak		__nv_reservedSMEM_offset_0_alias
	.size		__nv_reservedSMEM_offset_0_alias, 0, 0
	.other		__nv_reservedSMEM_offset_0_alias,@"STO_CUDA_RESERVED_SHARED STV_DEFAULT"
__nv_reservedSMEM_offset_0_alias:
	.zero		0


//--------------------- .nv.global                --------------------------
	.section	.nv.global,"aw",@nobits
.nv.global:
	.type		_ZN40_INTERNAL_fea1d56f_4_k_cu_84753188_255914cute1_E,@object
	.size		_ZN40_INTERNAL_fea1d56f_4_k_cu_84753188_255914cute1_E,(_ZN40_INTERNAL_fea1d56f_4_k_cu_84753188_255914cuda3std3__45__cpo6cbeginE - _ZN40_INTERNAL_fea1d56f_4_k_cu_84753188_255914cute1_E)
_ZN40_INTERNAL_fea1d56f_4_k_cu_84753188_255914cute1_E:
	.zero		1
	.type		_ZN40_INTERNAL_fea1d56f_4_k_cu_84753188_255914cuda3std3__45__cpo6cbeginE,@object
	.size		_ZN40_INTERNAL_fea1d56f_4_k_cu_84753188_255914cuda3std3__45__cpo6cbeginE,(_ZN40_INTERNAL_fea1d56f_4_k_cu_84753188_255914cuda3std3__48in_placeE - _ZN40_INTERNAL_fea1d56f_4_k_cu_84753188_255914cuda3std3__45__cpo6cbeginE)
_ZN40_INTERNAL_fea1d56f_4_k_cu_84753188_255914cuda3std3__45__cpo6cbeginE:
	.zero		1
	.type		_ZN40_INTERNAL_fea1d56f_4_k_cu_84753188_255914cuda3std3__48in_placeE,@object
	.size		_ZN40_INTERNAL_fea1d56f_4_k_cu_84753188_255914cuda3std3__48in_placeE,(_ZN40_INTERNAL_fea1d56f_4_k_cu_84753188_255914cuda3std6ranges3__45__cpo9iter_moveE - _ZN40_INTERNAL_fea1d56f_4_k_cu_84753188_255914cuda3std3__48in_placeE)
_ZN40_INTERNAL_fea1d56f_4_k_cu_84753188_255914cuda3std3__48in_placeE:
	.zero		1
	.type		_ZN40_INTERNAL_fea1d56f_4_k_cu_84753188_255914cuda3std6ranges3__45__cpo9iter_moveE,@object
	.size		_ZN40_INTERNAL_fea1d56f_4_k_cu_84753188_255914cuda3std6ranges3__45__cpo9iter_moveE,(_ZN40_INTERNAL_fea1d56f_4_k_cu_84753188_255914cuda3std3__45__cpo5beginE - _ZN40_INTERNAL_fea1d56f_4_k_cu_84753188_255914cuda3std6ranges3__45__cpo9iter_moveE)
_ZN40_INTERNAL_fea1d56f_4_k_cu_84753188_255914cuda3std6ranges3__45__cpo9iter_moveE:
	.zero		1
	.type		_ZN40_INTERNAL_fea1d56f_4_k_cu_84753188_255914cuda3std3__45__cpo5beginE,@object
	.size		_ZN40_INTERNAL_fea1d56f_4_k_cu_84753188_255914cuda3std3__45__cpo5beginE,(_ZN40_INTERNAL_fea1d56f_4_k_cu_84753188_255914cuda3std3__442_GLOBAL__N__fea1d56f_4_k_cu_84753188_255916ignoreE - _ZN40_INTERNAL_fea1d56f_4_k_cu_84753188_255914cuda3std3__45__cpo5beginE)
_ZN40_INTERNAL_fea1d56f_4_k_cu_84753188_255914cuda3std3__45__cpo5beginE:
	.zero		1
	.type		_ZN40_INTERNAL_fea1d56f_4_k_cu_84753188_255914cuda3std3__442_GLOBAL__N__fea1d56f_4_k_cu_84753188_255916ignoreE,@object
	.size		_ZN40_INTERNAL_fea1d56f_4_k_cu_84753188_255914cuda3std3__442_GLOBAL__N__fea1d56f_4_k_cu_84753188_255916ignoreE,(_ZN40_INTERNAL_fea1d56f_4_k_cu_84753188_255914cute7productE - _ZN40_INTERNAL_fea1d56f_4_k_cu_84753188_255914cuda3std3__442_GLOBAL__N__fea1d56f_4_k_cu_84753188_255916ignoreE)
_ZN40_INTERNAL_fea1d56f_4_k_cu_84753188_255914cuda3std3__442_GLOBAL__N__fea1d56f_4_k_cu_84753188_255916ignoreE:
	.zero		1
	.type		_ZN40_INTERNAL_fea1d56f_4_k_cu_84753188_255914cute7productE,@object
	.size		_ZN40_INTERNAL_fea1d56f_4_k_cu_84753188_255914cute7productE,(_ZN40_INTERNAL_fea1d56f_4_k_cu_84753188_255914cuda3std3__45__cpo3endE - _ZN40_INTERNAL_fea1d56f_4_k_cu_84753188_255914cute7productE)
_ZN40_INTERNAL_fea1d56f_4_k_cu_84753188_255914cute7productE:
	.zero		1
	.type		_ZN40_INTERNAL_fea1d56f_4_k_cu_84753188_255914cuda3std3__45__cpo3endE,@object
	.size		_ZN40_INTERNAL_fea1d56f_4_k_cu_84753188_255914cuda3std3__45__cpo3endE,(_ZN40_INTERNAL_fea1d56f_4_k_cu_84753188_255914cuda3std3__419piecewise_constructE - _ZN40_INTERNAL_fea1d56f_4_k_cu_84753188_255914cuda3std3__45__cpo3endE)
_ZN40_INTERNAL_fea1d56f_4_k_cu_84753188_255914cuda3std3__45__cpo3endE:
	.zero		1
	.type		_ZN40_INTERNAL_fea1d56f_4_k_cu_84753188_255914cuda3std3__419piecewise_constructE,@object
	.size		_ZN40_INTERNAL_fea1d56f_4_k_cu_84753188_255914cuda3std3__419piecewise_constructE,(_ZN40_INTERNAL_fea1d56f_4_k_cu_84753188_255914cuda3std3__45__cpo4cendE - _ZN40_INTERNAL_fea1d56f_4_k_cu_84753188_255914cuda3std3__419piecewise_constructE)
_ZN40_INTERNAL_fea1d56f_4_k_cu_84753188_255914cuda3std3__419piecewise_constructE:
	.zero		1
	.type		_ZN40_INTERNAL_fea1d56f_4_k_cu_84753188_255914cuda3std3__45__cpo4cendE,@object
	.size		_ZN40_INTERNAL_fea1d56f_4_k_cu_84753188_255914cuda3std3__45__cpo4cendE,(_ZN40_INTERNAL_fea1d56f_4_k_cu_84753188_255914cuda3std6ranges3__45__cpo4swapE - _ZN40_INTERNAL_fea1d56f_4_k_cu_84753188_255914cuda3std3__45__cpo4cendE)
_ZN40_INTERNAL_fea1d56f_4_k_cu_84753188_255914cuda3std3__45__cpo4cendE:
	.zero		1
	.type		_ZN40_INTERNAL_fea1d56f_4_k_cu_84753188_255914cuda3std6ranges3__45__cpo4swapE,@object
	.size		_ZN40_INTERNAL_fea1d56f_4_k_cu_84753188_255914cuda3std6ranges3__45__cpo4swapE,(.L_8 - _ZN40_INTERNAL_fea1d56f_4_k_cu_84753188_255914cuda3std6ranges3__45__cpo4swapE)
_ZN40_INTERNAL_fea1d56f_4_k_cu_84753188_255914cuda3std6ranges3__45__cpo4swapE:
	.zero		1
.L_8:


//--------------------- .nv.constant0._ZN7cutlass13device_kernelINS_4gemm6kernel13GemmUniversalIN4cute5tupleIJiiiiEEENS1_10collective13CollectiveMmaINS1_34MainloopSm90TmaGmmaWarpSpecializedILi14ENS5_IJNS4_1CILi8EEENSA_ILi1EEESC_EEENS1_35KernelTmaWarpSpecializedCooperativeEEENS5_IJNSA_ILi128EEESG_NSA_ILi32EEEEEENS_10bfloat16_tENS5_IJlSC_lEEESJ_SK_NS4_8TiledMMAINS4_8MMA_AtomIJNS4_4SM904GMMA28MMA_64x128x16_F32BF16BF16_SSILNSO_5MajorE0ELSQ_0ELNSO_7ScaleInE1ELSR_1EEEEEENS4_6LayoutINS5_IJNSA_ILi2EEESC_SC_EEENS5_IJSC_NSA_ILi0EEESX_EEEEENS5_IJNS4_10UnderscoreES10_S10_EEEEENS4_13SM90_TMA_LOADENS4_14ComposedLayoutINS4_7SwizzleILi2ELi4ELi3EEENS4_18smem_ptr_flag_bitsILi16EEENSU_INS5_IJSB_SH_EEENS5_IJSH_SC_EEEEEEEvNS4_8identityENS4_23SM90_TMA_LOAD_MULTICASTES1C_vS1D_EENS_8epilogue10collective6detail29Sm90TmaWarpSpecializedAdapterINS1H_15DefaultEpilogueISJ_SK_SK_NS1G_6thread17LinearCombinationISJ_Li1EffLNS1L_9ScaleType4KindE0ELNS_15FloatRoundStyleE2ESJ_EENS1_15EpilogueDefaultEEEEEvvEEEEvNT_6ParamsE --------------------------
	.section	.nv.constant0._ZN7cutlass13device_kernelINS_4gemm6kernel13GemmUniversalIN4cute5tupleIJiiiiEEENS1_10collective13CollectiveMmaINS1_34MainloopSm90TmaGmmaWarpSpecializedILi14ENS5_IJNS4_1CILi8EEENSA_ILi1EEESC_EEENS1_35KernelTmaWarpSpecializedCooperativeEEENS5_IJNSA_ILi128EEESG_NSA_ILi32EEEEEENS_10bfloat16_tENS5_IJlSC_lEEESJ_SK_NS4_8TiledMMAINS4_8MMA_AtomIJNS4_4SM904GMMA28MMA_64x128x16_F32BF16BF16_SSILNSO_5MajorE0ELSQ_0ELNSO_7ScaleInE1ELSR_1EEEEEENS4_6LayoutINS5_IJNSA_ILi2EEESC_SC_EEENS5_IJSC_NSA_ILi0EEESX_EEEEENS5_IJNS4_10UnderscoreES10_S10_EEEEENS4_13SM90_TMA_LOADENS4_14ComposedLayoutINS4_7SwizzleILi2ELi4ELi3EEENS4_18smem_ptr_flag_bitsILi16EEENSU_INS5_IJSB_SH_EEENS5_IJSH_SC_EEEEEEEvNS4_8identityENS4_23SM90_TMA_LOAD_MULTICASTES1C_vS1D_EENS_8epilogue10collective6detail29Sm90TmaWarpSpecializedAdapterINS1H_15DefaultEpilogueISJ_SK_SK_NS1G_6thread17LinearCombinationISJ_Li1EffLNS1L_9ScaleType4KindE0ELNS_15FloatRoundStyleE2ESJ_EENS1_15EpilogueDefaultEEEEEvvEEEEvNT_6ParamsE,"a",@progbits
	.sectionflags	@""
	.align	4
.nv.constant0._ZN7cutlass13device_kernelINS_4gemm6kernel13GemmUniversalIN4cute5tupleIJiiiiEEENS1_10collective13CollectiveMmaINS1_34MainloopSm90TmaGmmaWarpSpecializedILi14ENS5_IJNS4_1CILi8EEENSA_ILi1EEESC_EEENS1_35KernelTmaWarpSpecializedCooperativeEEENS5_IJNSA_ILi128EEESG_NSA_ILi32EEEEEENS_10bfloat16_tENS5_IJlSC_lEEESJ_SK_NS4_8TiledMMAINS4_8MMA_AtomIJNS4_4SM904GMMA28MMA_64x128x16_F32BF16BF16_SSILNSO_5MajorE0ELSQ_0ELNSO_7ScaleInE1ELSR_1EEEEEENS4_6LayoutINS5_IJNSA_ILi2EEESC_SC_EEENS5_IJSC_NSA_ILi0EEESX_EEEEENS5_IJNS4_10UnderscoreES10_S10_EEEEENS4_13SM90_TMA_LOADENS4_14ComposedLayoutINS4_7SwizzleILi2ELi4ELi3EEENS4_18smem_ptr_flag_bitsILi16EEENSU_INS5_IJSB_SH_EEENS5_IJSH_SC_EEEEEEEvNS4_8identityENS4_23SM90_TMA_LOAD_MULTICASTES1C_vS1D_EENS_8epilogue10collective6detail29Sm90TmaWarpSpecializedAdapterINS1H_15DefaultEpilogueISJ_SK_SK_NS1G_6thread17LinearCombinationISJ_Li1EffLNS1L_9ScaleType4KindE0ELNS_15FloatRoundStyleE2ESJ_EENS1_15EpilogueDefaultEEEEEvvEEEEvNT_6ParamsE:
	.zero		1664


//--------------------- SYMBOLS --------------------------

	.type		.nv.reservedSmem.offset0,@object
	.size		.nv.reservedSmem.offset0,0x4
	.type		__assertfail,@function
